// auto-generated by cutlass_sweep.gemm — config: {"arch": "sm_90", "cluster_m": 1, "cluster_n": 1, "dtype": "e5m2", "dtype_b": "e5m2", "layout": "nt", "stages": 3, "tile_k": 128, "tile_m": 64, "tile_n": 256}
#include "cutlass/cutlass.h"
#include "cutlass/gemm/collective/collective_builder.hpp"
#include "cutlass/gemm/device/gemm_universal_adapter.h"
#include "cutlass/gemm/kernel/gemm_universal.hpp"
#include "cutlass/epilogue/collective/collective_builder.hpp"

using ElemA = cutlass::float_e5m2_t;
using ElemB = cutlass::float_e5m2_t;
using ElemCD = cutlass::float_e5m2_t;
using Acc  = float;
using TileShape    = cute::Shape<cute::_64, cute::_256, cute::_128>;
using ClusterShape = cute::Shape<cute::_1, cute::_1, cute::_1>;

using CollectiveEpilogue = typename cutlass::epilogue::collective::CollectiveBuilder<
    cutlass::arch::Sm90, cutlass::arch::OpClassTensorOp,
    TileShape, ClusterShape,
    cutlass::epilogue::collective::EpilogueTileAuto,
    Acc, Acc,
    ElemCD, cutlass::layout::RowMajor, 128 / cutlass::sizeof_bits<ElemCD>::value,
    ElemCD, cutlass::layout::RowMajor, 128 / cutlass::sizeof_bits<ElemCD>::value,
    cutlass::epilogue::collective::EpilogueScheduleAuto
  >::CollectiveOp;

using CollectiveMainloop = typename cutlass::gemm::collective::CollectiveBuilder<
    cutlass::arch::Sm90, cutlass::arch::OpClassTensorOp,
    ElemA, cutlass::layout::RowMajor, 128 / cutlass::sizeof_bits<ElemA>::value,
    ElemB, cutlass::layout::ColumnMajor, 128 / cutlass::sizeof_bits<ElemB>::value,
    Acc,
    TileShape, ClusterShape,
    cutlass::gemm::collective::StageCount<3>,
    cutlass::gemm::collective::KernelScheduleAuto
  >::CollectiveOp;

using GemmKernel = cutlass::gemm::kernel::GemmUniversal<
    cute::Shape<int,int,int,int>,
    CollectiveMainloop,
    CollectiveEpilogue
>;
using Gemm = cutlass::gemm::device::GemmUniversalAdapter<GemmKernel>;

// Force the device kernel symbol into the cubin without needing a host main.
auto* _anchor = &cutlass::device_kernel<GemmKernel>;


// ===== COMPILED SASS (sm_90a) =====

	.target	sm_90a

	.elftype	@"ET_EXEC"


//--------------------- .note.nv.tkinfo           --------------------------
	.section	.note.nv.tkinfo,"",@"SHT_NOTE"
	.sectionflags	@"SHF_NOTE_NV_TKINFO"
	.tkinfo
        /*0018*/ 	.word	0x00000002
        /*0030*/ 	.string	""
        /*0030*/ 	.string	"ptxas"
        /*0030*/ 	.string	"Cuda compilation tools, release 13.0, V13.0.88"
        /*0030*/ 	.string	"Build cuda_13.0.r13.0/compiler.36424714_0"
        /*0030*/ 	.string	"-arch sm_90a -m 64 "



//--------------------- .note.nv.cuinfo           --------------------------
	.section	.note.nv.cuinfo,"",@"SHT_NOTE"
	.sectionflags	@"SHF_NOTE_NV_CUINFO"
        /*0018*/ 	.short	0x0002
        /*001a*/ 	.short	0x005a
        /*001c*/ 	.short	0x0082
	.zero		2


//--------------------- .nv.info                  --------------------------
	.section	.nv.info,"",@"SHT_CUDA_INFO"
	.align	4


	//----- nvinfo : EIATTR_REGCOUNT
	.align		4
        /*0000*/ 	.byte	0x04, 0x2f
        /*0002*/ 	.short	(.L_12 - .L_11)
	.align		4
.L_11:
        /*0004*/ 	.word	index@(_ZN7cutlass13device_kernelINS_4gemm6kernel13GemmUniversalIN4cute5tupleIJiiiiEEENS1_10collective13CollectiveMmaINS1_37MainloopSm90TmaGmmaWarpSpecializedFP8ILi3ENS5_IJNS4_1CILi1EEESB_SB_EEENS1_32KernelTmaWarpSpecializedPingpongEEENS5_IJNSA_ILi64EEENSA_ILi256EEENSA_ILi128EEEEEENS_12float_e5m2_tENS5_IJlSB_lEEESJ_SK_NS4_8TiledMMAINS4_8MMA_AtomIJNS4_4SM904GMMA31MMA_64x256x32_F32E5M2E5M2_SS_TNILNSO_7ScaleInE1ELSQ_1EEEEEENS4_6LayoutISC_NS5_IJNSA_ILi0EEESU_SU_EEEEENS5_IJNS4_10UnderscoreESX_SX_EEEEENS4_13SM90_TMA_LOADENS4_14ComposedLayoutINS4_7SwizzleILi3ELi4ELi3EEENS4_18smem_ptr_flag_bitsILi8EEENST_INS5_IJNSA_ILi8EEESH_EEENS5_IJSH_SB_EEEEEEEvNS4_8identityES10_S1A_vS1B_EENS_8epilogue10collective6detail29Sm90TmaWarpSpecializedAdapterINS1E_15DefaultEpilogueISJ_SK_SK_NS1D_6thread17LinearCombinationISJ_Li1EffLNS1I_9ScaleType4KindE0ELNS_15FloatRoundStyleE2ESJ_EENS1_15EpilogueDefaultEEEEEvvEEEEvNT_6ParamsE)
        /*0008*/ 	.word	0x000000a8


	//----- nvinfo : EIATTR_FRAME_SIZE
	.align		4
.L_12:
        /*000c*/ 	.byte	0x04, 0x11
        /*000e*/ 	.short	(.L_14 - .L_13)
	.align		4
.L_13:
        /*0010*/ 	.word	index@(_ZN7cutlass13device_kernelINS_4gemm6kernel13GemmUniversalIN4cute5tupleIJiiiiEEENS1_10collective13CollectiveMmaINS1_37MainloopSm90TmaGmmaWarpSpecializedFP8ILi3ENS5_IJNS4_1CILi1EEESB_SB_EEENS1_32KernelTmaWarpSpecializedPingpongEEENS5_IJNSA_ILi64EEENSA_ILi256EEENSA_ILi128EEEEEENS_12float_e5m2_tENS5_IJlSB_lEEESJ_SK_NS4_8TiledMMAINS4_8MMA_AtomIJNS4_4SM904GMMA31MMA_64x256x32_F32E5M2E5M2_SS_TNILNSO_7ScaleInE1ELSQ_1EEEEEENS4_6LayoutISC_NS5_IJNSA_ILi0EEESU_SU_EEEEENS5_IJNS4_10UnderscoreESX_SX_EEEEENS4_13SM90_TMA_LOADENS4_14ComposedLayoutINS4_7SwizzleILi3ELi4ELi3EEENS4_18smem_ptr_flag_bitsILi8EEENST_INS5_IJNSA_ILi8EEESH_EEENS5_IJSH_SB_EEEEEEEvNS4_8identityES10_S1A_vS1B_EENS_8epilogue10collective6detail29Sm90TmaWarpSpecializedAdapterINS1E_15DefaultEpilogueISJ_SK_SK_NS1D_6thread17LinearCombinationISJ_Li1EffLNS1I_9ScaleType4KindE0ELNS_15FloatRoundStyleE2ESJ_EENS1_15EpilogueDefaultEEEEEvvEEEEvNT_6ParamsE)
        /*0014*/ 	.word	0x00000108


	//----- nvinfo : EIATTR_MIN_STACK_SIZE
	.align		4
.L_14:
        /*0018*/ 	.byte	0x04, 0x12
        /*001a*/ 	.short	(.L_16 - .L_15)
	.align		4
.L_15:
        /*001c*/ 	.word	index@(_ZN7cutlass13device_kernelINS_4gemm6kernel13GemmUniversalIN4cute5tupleIJiiiiEEENS1_10collective13CollectiveMmaINS1_37MainloopSm90TmaGmmaWarpSpecializedFP8ILi3ENS5_IJNS4_1CILi1EEESB_SB_EEENS1_32KernelTmaWarpSpecializedPingpongEEENS5_IJNSA_ILi64EEENSA_ILi256EEENSA_ILi128EEEEEENS_12float_e5m2_tENS5_IJlSB_lEEESJ_SK_NS4_8TiledMMAINS4_8MMA_AtomIJNS4_4SM904GMMA31MMA_64x256x32_F32E5M2E5M2_SS_TNILNSO_7ScaleInE1ELSQ_1EEEEEENS4_6LayoutISC_NS5_IJNSA_ILi0EEESU_SU_EEEEENS5_IJNS4_10UnderscoreESX_SX_EEEEENS4_13SM90_TMA_LOADENS4_14ComposedLayoutINS4_7SwizzleILi3ELi4ELi3EEENS4_18smem_ptr_flag_bitsILi8EEENST_INS5_IJNSA_ILi8EEESH_EEENS5_IJSH_SB_EEEEEEEvNS4_8identityES10_S1A_vS1B_EENS_8epilogue10collective6detail29Sm90TmaWarpSpecializedAdapterINS1E_15DefaultEpilogueISJ_SK_SK_NS1D_6thread17LinearCombinationISJ_Li1EffLNS1I_9ScaleType4KindE0ELNS_15FloatRoundStyleE2ESJ_EENS1_15EpilogueDefaultEEEEEvvEEEEvNT_6ParamsE)
        /*0020*/ 	.word	0x00000108
.L_16:


//--------------------- .nv.compat                --------------------------
	.section	.nv.compat,"",@"SHT_CUDA_COMPAT_INFO"
	.align	4
        /*0000*/ 	.byte	0x02, 0x09, 0x01, 0x00, 0x02, 0x02, 0x04, 0x00, 0x02, 0x05, 0x05, 0x00, 0x03, 0x07, 0x01, 0x01
        /*0010*/ 	.byte	0x02, 0x03, 0x01, 0x00, 0x02, 0x06, 0x01, 0x00, 0x04, 0x0b, 0x08, 0x00, 0x00, 0x00, 0x00, 0x00
        /*0020*/ 	.byte	0x00, 0x00, 0x00, 0x00


//--------------------- .nv.info._ZN7cutlass13device_kernelINS_4gemm6kernel13GemmUniversalIN4cute5tupleIJiiiiEEENS1_10collective13CollectiveMmaINS1_37MainloopSm90TmaGmmaWarpSpecializedFP8ILi3ENS5_IJNS4_1CILi1EEESB_SB_EEENS1_32KernelTmaWarpSpecializedPingpongEEENS5_IJNSA_ILi64EEENSA_ILi256EEENSA_ILi128EEEEEENS_12float_e5m2_tENS5_IJlSB_lEEESJ_SK_NS4_8TiledMMAINS4_8MMA_AtomIJNS4_4SM904GMMA31MMA_64x256x32_F32E5M2E5M2_SS_TNILNSO_7ScaleInE1ELSQ_1EEEEEENS4_6LayoutISC_NS5_IJNSA_ILi0EEESU_SU_EEEEENS5_IJNS4_10UnderscoreESX_SX_EEEEENS4_13SM90_TMA_LOADENS4_14ComposedLayoutINS4_7SwizzleILi3ELi4ELi3EEENS4_18smem_ptr_flag_bitsILi8EEENST_INS5_IJNSA_ILi8EEESH_EEENS5_IJSH_SB_EEEEEEEvNS4_8identityES10_S1A_vS1B_EENS_8epilogue10collective6detail29Sm90TmaWarpSpecializedAdapterINS1E_15DefaultEpilogueISJ_SK_SK_NS1D_6thread17LinearCombinationISJ_Li1EffLNS1I_9ScaleType4KindE0ELNS_15FloatRoundStyleE2ESJ_EENS1_15EpilogueDefaultEEEEEvvEEEEvNT_6ParamsE --------------------------
	.section	.nv.info._ZN7cutlass13device_kernelINS_4gemm6kernel13GemmUniversalIN4cute5tupleIJiiiiEEENS1_10collective13CollectiveMmaINS1_37MainloopSm90TmaGmmaWarpSpecializedFP8ILi3ENS5_IJNS4_1CILi1EEESB_SB_EEENS1_32KernelTmaWarpSpecializedPingpongEEENS5_IJNSA_ILi64EEENSA_ILi256EEENSA_ILi128EEEEEENS_12float_e5m2_tENS5_IJlSB_lEEESJ_SK_NS4_8TiledMMAINS4_8MMA_AtomIJNS4_4SM904GMMA31MMA_64x256x32_F32E5M2E5M2_SS_TNILNSO_7ScaleInE1ELSQ_1EEEEEENS4_6LayoutISC_NS5_IJNSA_ILi0EEESU_SU_EEEEENS5_IJNS4_10UnderscoreESX_SX_EEEEENS4_13SM90_TMA_LOADENS4_14ComposedLayoutINS4_7SwizzleILi3ELi4ELi3EEENS4_18smem_ptr_flag_bitsILi8EEENST_INS5_IJNSA_ILi8EEESH_EEENS5_IJSH_SB_EEEEEEEvNS4_8identityES10_S1A_vS1B_EENS_8epilogue10collective6detail29Sm90TmaWarpSpecializedAdapterINS1E_15DefaultEpilogueISJ_SK_SK_NS1D_6thread17LinearCombinationISJ_Li1EffLNS1I_9ScaleType4KindE0ELNS_15FloatRoundStyleE2ESJ_EENS1_15EpilogueDefaultEEEEEvvEEEEvNT_6ParamsE,"",@"SHT_CUDA_INFO"
	.sectionflags	@""
	.align	4


	//----- nvinfo : EIATTR_CUDA_API_VERSION
	.align		4
        /*0000*/ 	.byte	0x04, 0x37
        /*0002*/ 	.short	(.L_18 - .L_17)
.L_17:
        /*0004*/ 	.word	0x00000082


	//----- nvinfo : EIATTR_KPARAM_INFO
	.align		4
.L_18:
        /*0008*/ 	.byte	0x04, 0x17
        /*000a*/ 	.short	(.L_20 - .L_19)
.L_19:
        /*000c*/ 	.word	0x00000000
        /*0010*/ 	.short	0x0000
        /*0012*/ 	.short	0x0070
        /*0014*/ 	.byte	0x00, 0xf0, 0x01, 0x10


	//----- nvinfo : EIATTR_SPARSE_MMA_MASK
	.align		4
.L_20:
        /*0018*/ 	.byte	0x03, 0x50
        /*001a*/ 	.short	0x0000


	//----- nvinfo : EIATTR_MAXREG_COUNT
	.align		4
        /*001c*/ 	.byte	0x03, 0x1b
        /*001e*/ 	.short	0x00a8


	//----- nvinfo : EIATTR_NUM_BARRIERS
	.align		4
        /*0020*/ 	.byte	0x02, 0x4c
        /*0022*/ 	.byte	0x01
	.zero		1


	//----- nvinfo : EIATTR_ANNOTATIONS
	.align		4
        /*0024*/ 	.byte	0x04, 0x55
        /*0026*/ 	.short	(.L_22 - .L_21)


	//   ....[0]....
.L_21:
        /*0028*/ 	.word	0x00000001
        /*002c*/ 	.byte	0x30, 0x0b, 0x00, 0x00, 0x01, 0x00, 0x00, 0x00, 0x60, 0x0b, 0x00, 0x00, 0x01, 0x00, 0x00, 0x00
        /* <DEDUP_REMOVED lines=203> */
        /*0cec*/ 	.byte	0xb0, 0xff, 0x00, 0x00


	//----- nvinfo : EIATTR_MERCURY_ISA_VERSION
	.align		4
.L_22:
        /*0cf0*/ 	.byte	0x03, 0x5f
        /*0cf2*/ 	.short	0x0101


	//----- nvinfo : EIATTR_INT_WARP_WIDE_INSTR_OFFSETS
	.align		4
        /*0cf4*/ 	.byte	0x04, 0x31
        /*0cf6*/ 	.short	(.L_24 - .L_23)


	//   ....[0]....
.L_23:
        /*0cf8*/ 	.word	0x00000490


	//   ....[1]....
        /*0cfc*/ 	.word	0x000004a0


	//   ....[2]....
        /*0d00*/ 	.word	0x00000510


	//   ....[3]....
        /*0d04*/ 	.word	0x00000520


	//   ....[4]....
        /*0d08*/ 	.word	0x00000530


	//   ....[5]....
        /*0d0c*/ 	.word	0x00000550


	//   ....[6]....
        /*0d10*/ 	.word	0x000005b0


	//   ....[7]....
        /*0d14*/ 	.word	0x000005d0


	//----- nvinfo : EIATTR_COOP_GROUP_MASK_REGIDS
	.align		4
.L_24:
        /*0d18*/ 	.byte	0x04, 0x29
        /*0d1a*/ 	.short	(.L_26 - .L_25)


	//   ....[0]....
.L_25:
        /*0d1c*/ 	.word	0xffffffff


	//   ....[1]....
        /*0d20*/ 	.word	0xffffffff


	//   ....[2]....
        /*0d24*/ 	.word	0xffffffff


	//   ....[3]....
        /*0d28*/ 	.word	0xffffffff


	//   ....[4]....
        /*0d2c*/ 	.word	0xffffffff


	//   ....[5]....
        /*0d30*/ 	.word	0xffffffff


	//----- nvinfo : EIATTR_COOP_GROUP_INSTR_OFFSETS
	.align		4
.L_26:
        /*0d34*/ 	.byte	0x04, 0x28
        /*0d36*/ 	.short	(.L_28 - .L_27)


	//   ....[0]....
.L_27:
        /*0d38*/ 	.word	0x00000060


	//   ....[1]....
        /*0d3c*/ 	.word	0x00000090


	//   ....[2]....
        /*0d40*/ 	.word	0x00000190


	//   ....[3]....
        /*0d44*/ 	.word	0x00000380


	//   ....[4]....
        /*0d48*/ 	.word	0x000003c0


	//   ....[5]....
        /*0d4c*/ 	.word	0x00000400


	//----- nvinfo : EIATTR_REG_RECONFIG
	.align		4
.L_28:
        /*0d50*/ 	.byte	0x01, 0x54
	.zero		2


	//----- nvinfo : EIATTR_MBARRIER_INSTR_OFFSETS
	.align		4
        /*0d54*/ 	.byte	0x04, 0x39
        /*0d56*/ 	.short	(.L_30 - .L_29)


	//   ....[0]....
.L_29:
        /*0d58*/ 	.word	0x00000310
        /*0d5c*/ 	.word	0x000000ff
        /*0d60*/ 	.word	0x00000000
        /*0d64*/ 	.short	0x0100
        /*0d66*/ 	.byte	0x07
	.zero		1


	//   ....[1]....
        /*0d68*/ 	.word	0x00000320
        /*0d6c*/ 	.word	0x000000ff
        /*0d70*/ 	.word	0x00000018
        /*0d74*/ 	.short	0x0100
        /*0d76*/ 	.byte	0x07
	.zero		1


	//   ....[2]....
        /*0d78*/ 	.word	0x00000330
        /*0d7c*/ 	.word	0x000000ff
        /*0d80*/ 	.word	0x00000008
        /*0d84*/ 	.short	0x0100
        /*0d86*/ 	.byte	0x07
	.zero		1


	//   ....[3]....
        /*0d88*/ 	.word	0x00000340
        /*0d8c*/ 	.word	0x000000ff
        /*0d90*/ 	.word	0x00000020
        /*0d94*/ 	.short	0x0100
        /*0d96*/ 	.byte	0x07
	.zero		1


	//   ....[4]....
        /*0d98*/ 	.word	0x00000350
        /*0d9c*/ 	.word	0x000000ff
        /*0da0*/ 	.word	0x00000010
        /*0da4*/ 	.short	0x0100
        /*0da6*/ 	.byte	0x07
	.zero		1


	//   ....[5]....
        /*0da8*/ 	.word	0x00000360
        /*0dac*/ 	.word	0x000000ff
        /*0db0*/ 	.word	0x00000028
        /*0db4*/ 	.short	0x0100
        /*0db6*/ 	.byte	0x07
	.zero		1


	//   ....[6]....
        /*0db8*/ 	.word	0x000005f0
        /*0dbc*/ 	.word	0x000000ff
        /*0dc0*/ 	.word	0x00000060
        /*0dc4*/ 	.short	0x0100
        /*0dc6*/ 	.byte	0x07
	.zero		1


	//   ....[7]....
        /*0dc8*/ 	.word	0x00000600
        /*0dcc*/ 	.word	0x000000ff
        /*0dd0*/ 	.word	0x00000068
        /*0dd4*/ 	.short	0x0100
        /*0dd6*/ 	.byte	0x07
	.zero		1


	//   ....[8]....
        /*0dd8*/ 	.word	0x00000640
        /*0ddc*/ 	.word	0x000000ff
        /*0de0*/ 	.word	0x00000040
        /*0de4*/ 	.short	0x0100
        /*0de6*/ 	.byte	0x0a
	.zero		1


	//   ....[9]....
        /*0de8*/ 	.word	0x00000660
        /*0dec*/ 	.word	0x000000ff
        /*0df0*/ 	.word	0x00000048
        /*0df4*/ 	.short	0x0100
        /*0df6*/ 	.byte	0x0a
	.zero		1


	//   ....[10]....
        /*0df8*/ 	.word	0x00000670
        /*0dfc*/ 	.word	0x000000ff
        /*0e00*/ 	.word	0x00000050
        /*0e04*/ 	.short	0x0100
        /*0e06*/ 	.byte	0x0a
	.zero		1


	//   ....[11]....
        /*0e08*/ 	.word	0x00000680
        /*0e0c*/ 	.word	0x000000ff
        /*0e10*/ 	.word	0x00000058
        /*0e14*/ 	.short	0x0100
        /*0e16*/ 	.byte	0x0a
	.zero		1


	//   ....[12]....
        /*0e18*/ 	.word	0x00001590
        /*0e1c*/ 	.word	0x000000ff
        /*0e20*/ 	.word	0xfffffff8
        /*0e24*/ 	.short	0x010a
        /*0e26*/ 	.byte	0x12
	.zero		1


	//   ....[13]....
        /*0e28*/ 	.word	0x00001f60
        /*0e2c*/ 	.word	0x000000ff
        /*0e30*/ 	.word	0x00000000
        /*0e34*/ 	.short	0x010a
        /*0e36*/ 	.byte	0x06
	.zero		1


	//   ....[14]....
        /*0e38*/ 	.word	0x00001fa0
        /*0e3c*/ 	.word	0x000000ff
        /*0e40*/ 	.word	0x00000000
        /*0e44*/ 	.short	0x010a
        /*0e46*/ 	.byte	0x06
	.zero		1


	//   ....[15]....
        /*0e48*/ 	.word	0x00003240
        /*0e4c*/ 	.word	0x000000ff
        /*0e50*/ 	.word	0x00000000
        /*0e54*/ 	.short	0x010a
        /*0e56*/ 	.byte	0x09
	.zero		1


	//   ....[16]....
        /*0e58*/ 	.word	0x00003280
        /*0e5c*/ 	.word	0x000000ff
        /*0e60*/ 	.word	0x00000000
        /*0e64*/ 	.short	0x010a
        /*0e66*/ 	.byte	0x09
	.zero		1


	//   ....[17]....
        /*0e68*/ 	.word	0x00004380
        /*0e6c*/ 	.word	0x000000ff
        /*0e70*/ 	.word	0x00000000
        /*0e74*/ 	.short	0x0101
        /*0e76*/ 	.byte	0x08
	.zero		1


	//   ....[18]....
        /*0e78*/ 	.word	0x000053f0
        /*0e7c*/ 	.word	0x000000e5
        /*0e80*/ 	.word	0x00000000
        /*0e84*/ 	.short	0x0101
        /*0e86*/ 	.byte	0x1c
	.zero		1


	//   ....[19]....
        /*0e88*/ 	.word	0x00005510
        /*0e8c*/ 	.word	0x000000ff
        /*0e90*/ 	.word	0x00000000
        /*0e94*/ 	.short	0x0101
        /*0e96*/ 	.byte	0x08
	.zero		1


	//   ....[20]....
        /*0e98*/ 	.word	0x000055c0
        /*0e9c*/ 	.word	0x000000ff
        /*0ea0*/ 	.word	0x00000008
        /*0ea4*/ 	.short	0x010a
        /*0ea6*/ 	.byte	0x12
	.zero		1


	//   ....[21]....
        /*0ea8*/ 	.word	0x0000e790
        /*0eac*/ 	.word	0x00000003
        /*0eb0*/ 	.word	0x00000000
        /*0eb4*/ 	.short	0x0101
        /*0eb6*/ 	.byte	0x1c
	.zero		1


	//   ....[22]....
        /*0eb8*/ 	.word	0x0000f190
        /*0ebc*/ 	.word	0x0000000b
        /*0ec0*/ 	.word	0x00000018
        /*0ec4*/ 	.short	0x010a
        /*0ec6*/ 	.byte	0x3f
	.zero		1


	//   ....[23]....
        /*0ec8*/ 	.word	0x0000f540
        /*0ecc*/ 	.word	0x00000004
        /*0ed0*/ 	.word	0x00000068
        /*0ed4*/ 	.short	0x0101
        /*0ed6*/ 	.byte	0x3f
	.zero		1


	//   ....[24]....
        /*0ed8*/ 	.word	0x0000fd30
        /*0edc*/ 	.word	0x00000007
        /*0ee0*/ 	.word	0x00000000
        /*0ee4*/ 	.short	0x010a
        /*0ee6*/ 	.byte	0x3f
	.zero		1


	//   ....[25]....
        /*0ee8*/ 	.word	0x0000fdb0
        /*0eec*/ 	.word	0x00000009
        /*0ef0*/ 	.word	0x00000000
        /*0ef4*/ 	.short	0x010a
        /*0ef6*/ 	.byte	0x3f
	.zero		1


	//   ....[26]....
        /*0ef8*/ 	.word	0x0000fe40
        /*0efc*/ 	.word	0x00000003
        /*0f00*/ 	.word	0x00000000
        /*0f04*/ 	.short	0x010a
        /*0f06*/ 	.byte	0x3f
	.zero		1


	//   ....[27]....
        /*0f08*/ 	.word	0x0000feb0
        /*0f0c*/ 	.word	0x00000003
        /*0f10*/ 	.word	0xfffffff8
        /*0f14*/ 	.short	0x010a
        /*0f16*/ 	.byte	0x3f
	.zero		1


	//   ....[28]....
        /*0f18*/ 	.word	0x0000ff10
        /*0f1c*/ 	.word	0x00000003
        /*0f20*/ 	.word	0x00000000
        /*0f24*/ 	.short	0x010a
        /*0f26*/ 	.byte	0x3f
	.zero		1


	//   ....[29]....
        /*0f28*/ 	.word	0x0000ff80
        /*0f2c*/ 	.word	0x00000000
        /*0f30*/ 	.word	0x00000000
        /*0f34*/ 	.short	0x010a
        /*0f36*/ 	.byte	0x3f
	.zero		1


	//   ....[30]....
        /*0f38*/ 	.word	0x0000fff0
        /*0f3c*/ 	.word	0x00000019
        /*0f40*/ 	.word	0x00000008
        /*0f44*/ 	.short	0x010a
        /*0f46*/ 	.byte	0x3f
	.zero		1


	//   ....[31]....
        /*0f48*/ 	.word	0x000100c0
        /*0f4c*/ 	.word	0x0000000b
        /*0f50*/ 	.word	0x00000018
        /*0f54*/ 	.short	0x010a
        /*0f56*/ 	.byte	0x3f
	.zero		1


	//   ....[32]....
        /*0f58*/ 	.word	0x000101a0
        /*0f5c*/ 	.word	0x00000007
        /*0f60*/ 	.word	0x00000000
        /*0f64*/ 	.short	0x010a
        /*0f66*/ 	.byte	0x3f
	.zero		1


	//   ....[33]....
        /*0f68*/ 	.word	0x000101f0
        /*0f6c*/ 	.word	0x00000009
        /*0f70*/ 	.word	0x00000000
        /*0f74*/ 	.short	0x010a
        /*0f76*/ 	.byte	0x3f
	.zero		1


	//----- nvinfo : EIATTR_NUM_MBARRIERS
	.align		4
.L_30:
        /*0f78*/ 	.byte	0x03, 0x38
        /*0f7a*/ 	.short	0x000c


	//----- nvinfo : EIATTR_EXIT_INSTR_OFFSETS
	.align		4
        /*0f7c*/ 	.byte	0x04, 0x1c
        /*0f7e*/ 	.short	(.L_32 - .L_31)


	//   ....[0]....
.L_31:
        /*0f80*/ 	.word	0x00001290


	//   ....[1]....
        /*0f84*/ 	.word	0x000012f0


	//   ....[2]....
        /*0f88*/ 	.word	0x0000eea0


	//   ....[3]....
        /*0f8c*/ 	.word	0x0000eed0


	//   ....[4]....
        /*0f90*/ 	.word	0x0000fe90


	//----- nvinfo : EIATTR_MAX_THREADS
	.align		4
.L_32:
        /*0f94*/ 	.byte	0x04, 0x05
        /*0f96*/ 	.short	(.L_34 - .L_33)
.L_33:
        /*0f98*/ 	.word	0x00000180
        /*0f9c*/ 	.word	0x00000001
        /*0fa0*/ 	.word	0x00000001


	//----- nvinfo : EIATTR_CRS_STACK_SIZE
	.align		4
.L_34:
        /*0fa4*/ 	.byte	0x04, 0x1e
        /*0fa6*/ 	.short	(.L_36 - .L_35)
.L_35:
        /*0fa8*/ 	.word	0x00000000


	//----- nvinfo : EIATTR_CBANK_PARAM_SIZE
	.align		4
.L_36:
        /*0fac*/ 	.byte	0x03, 0x19
        /*0fae*/ 	.short	0x0470


	//----- nvinfo : EIATTR_PARAM_CBANK
	.align		4
        /*0fb0*/ 	.byte	0x04, 0x0a
        /*0fb2*/ 	.short	(.L_38 - .L_37)
	.align		4
.L_37:
        /*0fb4*/ 	.word	index@(.nv.constant0._ZN7cutlass13device_kernelINS_4gemm6kernel13GemmUniversalIN4cute5tupleIJiiiiEEENS1_10collective13CollectiveMmaINS1_37MainloopSm90TmaGmmaWarpSpecializedFP8ILi3ENS5_IJNS4_1CILi1EEESB_SB_EEENS1_32KernelTmaWarpSpecializedPingpongEEENS5_IJNSA_ILi64EEENSA_ILi256EEENSA_ILi128EEEEEENS_12float_e5m2_tENS5_IJlSB_lEEESJ_SK_NS4_8TiledMMAINS4_8MMA_AtomIJNS4_4SM904GMMA31MMA_64x256x32_F32E5M2E5M2_SS_TNILNSO_7ScaleInE1ELSQ_1EEEEEENS4_6LayoutISC_NS5_IJNSA_ILi0EEESU_SU_EEEEENS5_IJNS4_10UnderscoreESX_SX_EEEEENS4_13SM90_TMA_LOADENS4_14ComposedLayoutINS4_7SwizzleILi3ELi4ELi3EEENS4_18smem_ptr_flag_bitsILi8EEENST_INS5_IJNSA_ILi8EEESH_EEENS5_IJSH_SB_EEEEEEEvNS4_8identityES10_S1A_vS1B_EENS_8epilogue10collective6detail29Sm90TmaWarpSpecializedAdapterINS1E_15DefaultEpilogueISJ_SK_SK_NS1D_6thread17LinearCombinationISJ_Li1EffLNS1I_9ScaleType4KindE0ELNS_15FloatRoundStyleE2ESJ_EENS1_15EpilogueDefaultEEEEEvvEEEEvNT_6ParamsE)
        /*0fb8*/ 	.short	0x0210
        /*0fba*/ 	.short	0x0470


	//----- nvinfo : EIATTR_SW_WAR
	.align		4
.L_38:
        /*0fbc*/ 	.byte	0x04, 0x36
        /*0fbe*/ 	.short	(.L_40 - .L_39)
.L_39:
        /*0fc0*/ 	.word	0x00000008
.L_40:


//--------------------- .nv.callgraph             --------------------------
	.section	.nv.callgraph,"",@"SHT_CUDA_CALLGRAPH"
	.align	4
	.sectionentsize	8
	.align		4
        /*0000*/ 	.word	0x00000000
	.align		4
        /*0004*/ 	.word	0xffffffff
	.align		4
        /*0008*/ 	.word	0x00000000
	.align		4
        /*000c*/ 	.word	0xfffffffe
	.align		4
        /*0010*/ 	.word	0x00000000
	.align		4
        /*0014*/ 	.word	0xfffffffd
	.align		4
        /*0018*/ 	.word	0x00000000
	.align		4
        /*001c*/ 	.word	0xfffffffc


//--------------------- .nv.constant4             --------------------------
	.section	.nv.constant4,"a",@progbits
	.align	8
	.align		8
.nv.constant4:
        /*0000*/ 	.dword	_ZN40_INTERNAL_4c26ce23_4_k_cu_d9a1c600_238774cuda3std3__45__cpo5beginE
	.align		8
        /*0008*/ 	.dword	_ZN40_INTERNAL_4c26ce23_4_k_cu_d9a1c600_238774cuda3std3__45__cpo3endE
	.align		8
        /*0010*/ 	.dword	_ZN40_INTERNAL_4c26ce23_4_k_cu_d9a1c600_238774cuda3std3__45__cpo6cbeginE
	.align		8
        /*0018*/ 	.dword	_ZN40_INTERNAL_4c26ce23_4_k_cu_d9a1c600_238774cuda3std3__45__cpo4cendE
	.align		8
        /*0020*/ 	.dword	_ZN40_INTERNAL_4c26ce23_4_k_cu_d9a1c600_238774cuda3std3__442_GLOBAL__N__4c26ce23_4_k_cu_d9a1c600_238776ignoreE
	.align		8
        /*0028*/ 	.dword	_ZN40_INTERNAL_4c26ce23_4_k_cu_d9a1c600_238774cuda3std3__419piecewise_constructE
	.align		8
        /*0030*/ 	.dword	_ZN40_INTERNAL_4c26ce23_4_k_cu_d9a1c600_238774cuda3std3__48in_placeE
	.align		8
        /*0038*/ 	.dword	_ZN40_INTERNAL_4c26ce23_4_k_cu_d9a1c600_238774cuda3std6ranges3__45__cpo4swapE
	.align		8
        /*0040*/ 	.dword	_ZN40_INTERNAL_4c26ce23_4_k_cu_d9a1c600_238774cuda3std6ranges3__45__cpo9iter_moveE
	.align		8
        /*0048*/ 	.dword	_ZN40_INTERNAL_4c26ce23_4_k_cu_d9a1c600_238774cute7productE
	.align		8
        /*0050*/ 	.dword	_ZN40_INTERNAL_4c26ce23_4_k_cu_d9a1c600_238774cute1_E


//--------------------- .text._ZN7cutlass13device_kernelINS_4gemm6kernel13GemmUniversalIN4cute5tupleIJiiiiEEENS1_10collective13CollectiveMmaINS1_37MainloopSm90TmaGmmaWarpSpecializedFP8ILi3ENS5_IJNS4_1CILi1EEESB_SB_EEENS1_32KernelTmaWarpSpecializedPingpongEEENS5_IJNSA_ILi64EEENSA_ILi256EEENSA_ILi128EEEEEENS_12float_e5m2_tENS5_IJlSB_lEEESJ_SK_NS4_8TiledMMAINS4_8MMA_AtomIJNS4_4SM904GMMA31MMA_64x256x32_F32E5M2E5M2_SS_TNILNSO_7ScaleInE1ELSQ_1EEEEEENS4_6LayoutISC_NS5_IJNSA_ILi0EEESU_SU_EEEEENS5_IJNS4_10UnderscoreESX_SX_EEEEENS4_13SM90_TMA_LOADENS4_14ComposedLayoutINS4_7SwizzleILi3ELi4ELi3EEENS4_18smem_ptr_flag_bitsILi8EEENST_INS5_IJNSA_ILi8EEESH_EEENS5_IJSH_SB_EEEEEEEvNS4_8identityES10_S1A_vS1B_EENS_8epilogue10collective6detail29Sm90TmaWarpSpecializedAdapterINS1E_15DefaultEpilogueISJ_SK_SK_NS1D_6thread17LinearCombinationISJ_Li1EffLNS1I_9ScaleType4KindE0ELNS_15FloatRoundStyleE2ESJ_EENS1_15EpilogueDefaultEEEEEvvEEEEvNT_6ParamsE --------------------------
	.section	.text._ZN7cutlass13device_kernelINS_4gemm6kernel13GemmUniversalIN4cute5tupleIJiiiiEEENS1_10collective13CollectiveMmaINS1_37MainloopSm90TmaGmmaWarpSpecializedFP8ILi3ENS5_IJNS4_1CILi1EEESB_SB_EEENS1_32KernelTmaWarpSpecializedPingpongEEENS5_IJNSA_ILi64EEENSA_ILi256EEENSA_ILi128EEEEEENS_12float_e5m2_tENS5_IJlSB_lEEESJ_SK_NS4_8TiledMMAINS4_8MMA_AtomIJNS4_4SM904GMMA31MMA_64x256x32_F32E5M2E5M2_SS_TNILNSO_7ScaleInE1ELSQ_1EEEEEENS4_6LayoutISC_NS5_IJNSA_ILi0EEESU_SU_EEEEENS5_IJNS4_10UnderscoreESX_SX_EEEEENS4_13SM90_TMA_LOADENS4_14ComposedLayoutINS4_7SwizzleILi3ELi4ELi3EEENS4_18smem_ptr_flag_bitsILi8EEENST_INS5_IJNSA_ILi8EEESH_EEENS5_IJSH_SB_EEEEEEEvNS4_8identityES10_S1A_vS1B_EENS_8epilogue10collective6detail29Sm90TmaWarpSpecializedAdapterINS1E_15DefaultEpilogueISJ_SK_SK_NS1D_6thread17LinearCombinationISJ_Li1EffLNS1I_9ScaleType4KindE0ELNS_15FloatRoundStyleE2ESJ_EENS1_15EpilogueDefaultEEEEEvvEEEEvNT_6ParamsE,"ax",@progbits
	.align	128
.text._ZN7cutlass13device_kernelINS_4gemm6kernel13GemmUniversalIN4cute5tupleIJiiiiEEENS1_10collective13CollectiveMmaINS1_37MainloopSm90TmaGmmaWarpSpecializedFP8ILi3ENS5_IJNS4_1CILi1EEESB_SB_EEENS1_32KernelTmaWarpSpecializedPingpongEEENS5_IJNSA_ILi64EEENSA_ILi256EEENSA_ILi128EEEEEENS_12float_e5m2_tENS5_IJlSB_lEEESJ_SK_NS4_8TiledMMAINS4_8MMA_AtomIJNS4_4SM904GMMA31MMA_64x256x32_F32E5M2E5M2_SS_TNILNSO_7ScaleInE1ELSQ_1EEEEEENS4_6LayoutISC_NS5_IJNSA_ILi0EEESU_SU_EEEEENS5_IJNS4_10UnderscoreESX_SX_EEEEENS4_13SM90_TMA_LOADENS4_14ComposedLayoutINS4_7SwizzleILi3ELi4ELi3EEENS4_18smem_ptr_flag_bitsILi8EEENST_INS5_IJNSA_ILi8EEESH_EEENS5_IJSH_SB_EEEEEEEvNS4_8identityES10_S1A_vS1B_EENS_8epilogue10collective6detail29Sm90TmaWarpSpecializedAdapterINS1E_15DefaultEpilogueISJ_SK_SK_NS1D_6thread17LinearCombinationISJ_Li1EffLNS1I_9ScaleType4KindE0ELNS_15FloatRoundStyleE2ESJ_EENS1_15EpilogueDefaultEEEEEvvEEEEvNT_6ParamsE:
        .type           _ZN7cutlass13device_kernelINS_4gemm6kernel13GemmUniversalIN4cute5tupleIJiiiiEEENS1_10collective13CollectiveMmaINS1_37MainloopSm90TmaGmmaWarpSpecializedFP8ILi3ENS5_IJNS4_1CILi1EEESB_SB_EEENS1_32KernelTmaWarpSpecializedPingpongEEENS5_IJNSA_ILi64EEENSA_ILi256EEENSA_ILi128EEEEEENS_12float_e5m2_tENS5_IJlSB_lEEESJ_SK_NS4_8TiledMMAINS4_8MMA_AtomIJNS4_4SM904GMMA31MMA_64x256x32_F32E5M2E5M2_SS_TNILNSO_7ScaleInE1ELSQ_1EEEEEENS4_6LayoutISC_NS5_IJNSA_ILi0EEESU_SU_EEEEENS5_IJNS4_10UnderscoreESX_SX_EEEEENS4_13SM90_TMA_LOADENS4_14ComposedLayoutINS4_7SwizzleILi3ELi4ELi3EEENS4_18smem_ptr_flag_bitsILi8EEENST_INS5_IJNSA_ILi8EEESH_EEENS5_IJSH_SB_EEEEEEEvNS4_8identityES10_S1A_vS1B_EENS_8epilogue10collective6detail29Sm90TmaWarpSpecializedAdapterINS1E_15DefaultEpilogueISJ_SK_SK_NS1D_6thread17LinearCombinationISJ_Li1EffLNS1I_9ScaleType4KindE0ELNS_15FloatRoundStyleE2ESJ_EENS1_15EpilogueDefaultEEEEEvvEEEEvNT_6ParamsE,@function
        .size           _ZN7cutlass13device_kernelINS_4gemm6kernel13GemmUniversalIN4cute5tupleIJiiiiEEENS1_10collective13CollectiveMmaINS1_37MainloopSm90TmaGmmaWarpSpecializedFP8ILi3ENS5_IJNS4_1CILi1EEESB_SB_EEENS1_32KernelTmaWarpSpecializedPingpongEEENS5_IJNSA_ILi64EEENSA_ILi256EEENSA_ILi128EEEEEENS_12float_e5m2_tENS5_IJlSB_lEEESJ_SK_NS4_8TiledMMAINS4_8MMA_AtomIJNS4_4SM904GMMA31MMA_64x256x32_F32E5M2E5M2_SS_TNILNSO_7ScaleInE1ELSQ_1EEEEEENS4_6LayoutISC_NS5_IJNSA_ILi0EEESU_SU_EEEEENS5_IJNS4_10UnderscoreESX_SX_EEEEENS4_13SM90_TMA_LOADENS4_14ComposedLayoutINS4_7SwizzleILi3ELi4ELi3EEENS4_18smem_ptr_flag_bitsILi8EEENST_INS5_IJNSA_ILi8EEESH_EEENS5_IJSH_SB_EEEEEEEvNS4_8identityES10_S1A_vS1B_EENS_8epilogue10collective6detail29Sm90TmaWarpSpecializedAdapterINS1E_15DefaultEpilogueISJ_SK_SK_NS1D_6thread17LinearCombinationISJ_Li1EffLNS1I_9ScaleType4KindE0ELNS_15FloatRoundStyleE2ESJ_EENS1_15EpilogueDefaultEEEEEvvEEEEvNT_6ParamsE,(.L_x_330 - _ZN7cutlass13device_kernelINS_4gemm6kernel13GemmUniversalIN4cute5tupleIJiiiiEEENS1_10collective13CollectiveMmaINS1_37MainloopSm90TmaGmmaWarpSpecializedFP8ILi3ENS5_IJNS4_1CILi1EEESB_SB_EEENS1_32KernelTmaWarpSpecializedPingpongEEENS5_IJNSA_ILi64EEENSA_ILi256EEENSA_ILi128EEEEEENS_12float_e5m2_tENS5_IJlSB_lEEESJ_SK_NS4_8TiledMMAINS4_8MMA_AtomIJNS4_4SM904GMMA31MMA_64x256x32_F32E5M2E5M2_SS_TNILNSO_7ScaleInE1ELSQ_1EEEEEENS4_6LayoutISC_NS5_IJNSA_ILi0EEESU_SU_EEEEENS5_IJNS4_10UnderscoreESX_SX_EEEEENS4_13SM90_TMA_LOADENS4_14ComposedLayoutINS4_7SwizzleILi3ELi4ELi3EEENS4_18smem_ptr_flag_bitsILi8EEENST_INS5_IJNSA_ILi8EEESH_EEENS5_IJSH_SB_EEEEEEEvNS4_8identityES10_S1A_vS1B_EENS_8epilogue10collective6detail29Sm90TmaWarpSpecializedAdapterINS1E_15DefaultEpilogueISJ_SK_SK_NS1D_6thread17LinearCombinationISJ_Li1EffLNS1I_9ScaleType4KindE0ELNS_15FloatRoundStyleE2ESJ_EENS1_15EpilogueDefaultEEEEEvvEEEEvNT_6ParamsE)
        .other          _ZN7cutlass13device_kernelINS_4gemm6kernel13GemmUniversalIN4cute5tupleIJiiiiEEENS1_10collective13CollectiveMmaINS1_37MainloopSm90TmaGmmaWarpSpecializedFP8ILi3ENS5_IJNS4_1CILi1EEESB_SB_EEENS1_32KernelTmaWarpSpecializedPingpongEEENS5_IJNSA_ILi64EEENSA_ILi256EEENSA_ILi128EEEEEENS_12float_e5m2_tENS5_IJlSB_lEEESJ_SK_NS4_8TiledMMAINS4_8MMA_AtomIJNS4_4SM904GMMA31MMA_64x256x32_F32E5M2E5M2_SS_TNILNSO_7ScaleInE1ELSQ_1EEEEEENS4_6LayoutISC_NS5_IJNSA_ILi0EEESU_SU_EEEEENS5_IJNS4_10UnderscoreESX_SX_EEEEENS4_13SM90_TMA_LOADENS4_14ComposedLayoutINS4_7SwizzleILi3ELi4ELi3EEENS4_18smem_ptr_flag_bitsILi8EEENST_INS5_IJNSA_ILi8EEESH_EEENS5_IJSH_SB_EEEEEEEvNS4_8identityES10_S1A_vS1B_EENS_8epilogue10collective6detail29Sm90TmaWarpSpecializedAdapterINS1E_15DefaultEpilogueISJ_SK_SK_NS1D_6thread17LinearCombinationISJ_Li1EffLNS1I_9ScaleType4KindE0ELNS_15FloatRoundStyleE2ESJ_EENS1_15EpilogueDefaultEEEEEvvEEEEvNT_6ParamsE,@"STO_CUDA_ENTRY STV_DEFAULT"
_ZN7cutlass13device_kernelINS_4gemm6kernel13GemmUniversalIN4cute5tupleIJiiiiEEENS1_10collective13CollectiveMmaINS1_37MainloopSm90TmaGmmaWarpSpecializedFP8ILi3ENS5_IJNS4_1CILi1EEESB_SB_EEENS1_32KernelTmaWarpSpecializedPingpongEEENS5_IJNSA_ILi64EEENSA_ILi256EEENSA_ILi128EEEEEENS_12float_e5m2_tENS5_IJlSB_lEEESJ_SK_NS4_8TiledMMAINS4_8MMA_AtomIJNS4_4SM904GMMA31MMA_64x256x32_F32E5M2E5M2_SS_TNILNSO_7ScaleInE1ELSQ_1EEEEEENS4_6LayoutISC_NS5_IJNSA_ILi0EEESU_SU_EEEEENS5_IJNS4_10UnderscoreESX_SX_EEEEENS4_13SM90_TMA_LOADENS4_14ComposedLayoutINS4_7SwizzleILi3ELi4ELi3EEENS4_18smem_ptr_flag_bitsILi8EEENST_INS5_IJNSA_ILi8EEESH_EEENS5_IJSH_SB_EEEEEEEvNS4_8identityES10_S1A_vS1B_EENS_8epilogue10collective6detail29Sm90TmaWarpSpecializedAdapterINS1E_15DefaultEpilogueISJ_SK_SK_NS1D_6thread17LinearCombinationISJ_Li1EffLNS1I_9ScaleType4KindE0ELNS_15FloatRoundStyleE2ESJ_EENS1_15EpilogueDefaultEEEEEvvEEEEvNT_6ParamsE:
[----:B------:R-:W0:Y:S02]  /*0000*/  LDC R1, c[0x0][0x28] ;  /* 0x00000a00ff017b82 */ /* 0x000e240000000800 */
[----:B0-----:R-:W-:Y:S01]  /*0010*/  VIADD R1, R1, 0xfffffef8 ;  /* 0xfffffef801017836 */ /* 0x001fe20000000000 */
[----:B------:R-:W0:Y:S01]  /*0020*/  S2R R3, SR_TID.X ;  /* 0x0000000000037919 */ /* 0x000e220000002100 */
[----:B------:R-:W-:Y:S01]  /*0030*/  ELECT P0, URZ, PT ;  /* 0x00000000003f782f */ /* 0x000fe20003800000 */
[----:B------:R-:W-:Y:S01]  /*0040*/  BSSY B0, `(.L_x_0) ;  /* 0x0000014000007945 */ /* 0x000fe20003800000 */
[----:B0-----:R-:W-:-:S05]  /*0050*/  SHF.R.U32.HI R0, RZ, 0x5, R3 ;  /* 0x00000005ff007819 */ /* 0x001fca0000011603 */
[----:B------:R-:W0:Y:S02]  /*0060*/  SHFL.IDX PT, R2, R0, RZ, 0x1f ;  /* 0x00001fff00027589 */ /* 0x000e2400000e0000 */
[----:B0-----:R-:W-:Y:S02]  /*0070*/  R2UR UR6, R2 ;  /* 0x00000000020672ca */ /* 0x001fe400000e0000 */
[----:B------:R-:W-:-:S05]  /*0080*/  SHF.R.U32.HI R2, RZ, 0x7, R3 ;  /* 0x00000007ff027819 */ /* 0x000fca0000011603 */
[----:B------:R0:W1:Y:S06]  /*0090*/  SHFL.IDX PT, R4, R2, RZ, 0x1f ;  /* 0x00001fff02047589 */ /* 0x00006c00000e0000 */
[----:B------:R-:W-:Y:S02]  /*00a0*/  USHF.R.S32.HI UR4, URZ, 0x1f, UR6 ;  /* 0x0000001f3f047899 */ /* 0x000fe40008011406 */
[----:B------:R-:W-:Y:S02]  /*00b0*/  ISETP.NE.OR P0, PT, RZ, UR6, !P0 ;  /* 0x00000006ff007c0c */ /* 0x000fe4000c705670 */
[----:B------:R-:W-:-:S04]  /*00c0*/  ULEA.HI UR4, UR4, UR6, URZ, 0x2 ;  /* 0x0000000604047291 */ /* 0x000fc8000f8f103f */
[----:B------:R-:W-:-:S04]  /*00d0*/  ULOP3.LUT UR4, UR4, 0xfffffffc, URZ, 0xc0, !UPT ;  /* 0xfffffffc04047892 */ /* 0x000fc8000f8ec03f */
[----:B------:R-:W-:-:S03]  /*00e0*/  UIADD3 UR6, UR6, -UR4, URZ ;  /* 0x8000000406067290 */ /* 0x000fc6000fffe03f */
[----:B0-----:R-:W-:Y:S09]  /*00f0*/  @P0 BRA `(.L_x_1) ;  /* 0x0000000000200947 */ /* 0x001ff20003800000 */
[----:B------:R-:W-:Y:S02]  /*0100*/  ULDC.64 UR4, c[0x0][0x198] ;  /* 0x0000660000047ab9 */ /* 0x000fe40000000a00 */
[----:B------:R-:W-:Y:S02]  /*0110*/  UIADD3 UR8, UP0, UR4, 0xf0, URZ ;  /* 0x000000f004087890 */ /* 0x000fe4000ff1e03f */
[----:B------:R-:W-:Y:S02]  /*0120*/  UIADD3 UR4, UP1, UR4, 0x1f0, URZ ;  /* 0x000001f004047890 */ /* 0x000fe4000ff3e03f */
[----:B------:R-:W-:Y:S02]  /*0130*/  UIADD3.X UR9, URZ, UR5, URZ, UP0, !UPT ;  /* 0x000000053f097290 */ /* 0x000fe400087fe43f */
[----:B------:R-:W-:-:S07]  /*0140*/  UIADD3.X UR5, URZ, UR5, URZ, UP1, !UPT ;  /* 0x000000053f057290 */ /* 0x000fce0008ffe43f */
[----:B------:R0:W-:Y:S02]  /*0150*/  UTMACCTL.PF [UR8] ;  /* 0x00000000080079b9 */ /* 0x0001e40008040000 */
[----:B------:R0:W-:Y:S02]  /*0160*/  UTMACCTL.PF [UR4] ;  /* 0x00000000040079b9 */ /* 0x0001e40008040000 */
[----:B0-----:R-:W-:Y:S01]  /*0170*/  NOP ;  /* 0x0000000000007918 */ /* 0x001fe20000000000 */
.L_x_1:
[----:B------:R-:W-:Y:S05]  /*0180*/  BSYNC B0 ;  /* 0x0000000000007941 */ /* 0x000fea0003800000 */
.L_x_0:
[----:B------:R-:W0:Y:S01]  /*0190*/  SHFL.IDX PT, R5, R0, RZ, 0x1f ;  /* 0x00001fff00057589 */ /* 0x000e2200000e0000 */
[----:B-1----:R-:W-:Y:S01]  /*01a0*/  R2UR UR13, R4 ;  /* 0x00000000040d72ca */ /* 0x002fe200000e0000 */
[----:B------:R-:W-:-:S04]  /*01b0*/  UISETP.NE.AND UP0, UPT, UR6, 0x3, UPT ;  /* 0x000000030600788c */ /* 0x000fc8000bf05270 */
[----:B------:R-:W-:-:S08]  /*01c0*/  UISETP.EQ.OR UP0, UPT, UR6, URZ, !UP0 ;  /* 0x0000003f0600728c */ /* 0x000fd0000c702670 */
[----:B------:R-:W-:Y:S02]  /*01d0*/  UIADD3 UR12, UR13, -0x1, URZ ;  /* 0xffffffff0d0c7890 */ /* 0x000fe4000fffe03f */
[----:B------:R-:W-:Y:S02]  /*01e0*/  UISETP.EQ.AND UP0, UPT, UR13, URZ, UP0 ;  /* 0x0000003f0d00728c */ /* 0x000fe40008702270 */
[----:B------:R-:W-:Y:S02]  /*01f0*/  UISETP.GE.U32.AND UP1, UPT, UR12, 0x2, UPT ;  /* 0x000000020c00788c */ /* 0x000fe4000bf26070 */
[----:B------:R-:W-:Y:S01]  /*0200*/  USEL UR15, URZ, 0x1, !UP0 ;  /* 0x000000013f0f7887 */ /* 0x000fe2000c000000 */
[----:B0-----:R-:W-:-:S03]  /*0210*/  ISETP.NE.AND P0, PT, R5, RZ, PT ;  /* 0x000000ff0500720c */ /* 0x001fc60003f05270 */
[----:B------:R-:W-:-:S10]  /*0220*/  USEL UR15, UR15, 0x2, UP1 ;  /* 0x000000020f0f7887 */ /* 0x000fd40008800000 */
[----:B------:R-:W-:Y:S05]  /*0230*/  @P0 BRA `(.L_x_2) ;  /* 0x0000000000500947 */ /* 0x000fea0003800000 */
[----:B------:R-:W0:Y:S01]  /*0240*/  S2UR UR7, SR_CgaCtaId ;  /* 0x00000000000779c3 */ /* 0x000e220000008800 */
[----:B------:R-:W-:Y:S01]  /*0250*/  UMOV UR4, 0x400 ;  /* 0x0000040000047882 */ /* 0x000fe20000000000 */
[----:B------:R-:W-:Y:S01]  /*0260*/  UMOV UR5, 0x1 ;  /* 0x0000000100057882 */ /* 0x000fe20000000000 */
[----:B------:R-:W-:Y:S01]  /*0270*/  UMOV UR8, 0x80 ;  /* 0x0000008000087882 */ /* 0x000fe20000000000 */
[----:B------:R-:W-:Y:S01]  /*0280*/  ELECT P0, URZ, PT ;  /* 0x00000000003f782f */ /* 0x000fe20003800000 */
[----:B------:R-:W-:-:S04]  /*0290*/  UIADD3 UR8, -UR8, 0x100000, URZ ;  /* 0x0010000008087890 */ /* 0x000fc8000fffe13f */
[----:B------:R-:W-:Y:S02]  /*02a0*/  USHF.L.U32 UR9, UR8, 0xb, URZ ;  /* 0x0000000b08097899 */ /* 0x000fe4000800063f */
[----:B------:R-:W-:Y:S02]  /*02b0*/  USHF.L.U32 UR8, UR8, 0x1, URZ ;  /* 0x0000000108087899 */ /* 0x000fe4000800063f */
[----:B0-----:R-:W-:Y:S02]  /*02c0*/  ULEA UR7, UR7, UR4, 0x18 ;  /* 0x0000000407077291 */ /* 0x001fe4000f8ec03f */
[----:B------:R-:W-:-:S04]  /*02d0*/  UIADD3 UR4, -UR5, 0x100000, URZ ;  /* 0x0010000005047890 */ /* 0x000fc8000fffe13f */
[----:B------:R-:W-:Y:S02]  /*02e0*/  USHF.L.U32 UR5, UR4, 0xb, URZ ;  /* 0x0000000b04057899 */ /* 0x000fe4000800063f */
[----:B------:R-:W-:Y:S01]  /*02f0*/  USHF.L.U32 UR4, UR4, 0x1, URZ ;  /* 0x0000000104047899 */ /* 0x000fe2000800063f */
[----:B------:R-:W0:Y:S11]  /*0300*/  FENCE.VIEW.ASYNC.S ;  /* 0x00000000000073c6 */ /* 0x000e360000000000 */
[----:B0-----:R0:W1:Y:S01]  /*0310*/  SYNCS.EXCH.64 URZ, [UR7], UR4 ;  /* 0x00000004073f75b2 */ /* 0x0010620008000100 */
[----:B------:R0:W2:Y:S01]  /*0320*/  SYNCS.EXCH.64 URZ, [UR7+0x18], UR8 ;  /* 0x00001808073f75b2 */ /* 0x0000a20008000100 */
[----:B------:R0:W3:Y:S01]  /*0330*/  SYNCS.EXCH.64 URZ, [UR7+0x8], UR4 ;  /* 0x00000804073f75b2 */ /* 0x0000e20008000100 */
[----:B------:R0:W4:Y:S01]  /*0340*/  SYNCS.EXCH.64 URZ, [UR7+0x20], UR8 ;  /* 0x00002008073f75b2 */ /* 0x0001220008000100 */
[----:B------:R0:W0:Y:S01]  /*0350*/  SYNCS.EXCH.64 URZ, [UR7+0x10], UR4 ;  /* 0x00001004073f75b2 */ /* 0x0000220008000100 */
[----:B------:R0:W0:Y:S01]  /*0360*/  SYNCS.EXCH.64 URZ, [UR7+0x28], UR8 ;  /* 0x00002808073f75b2 */ /* 0x0000220008000100 */
[----:B------:R-:W-:Y:S01]  /*0370*/  NOP ;  /* 0x0000000000007918 */ /* 0x000fe20000000000 */
.L_x_2:
[----:B------:R-:W5:Y:S01]  /*0380*/  SHFL.IDX PT, R5, R0, RZ, 0x1f ;  /* 0x00001fff00057589 */ /* 0x000f6200000e0000 */
[----:B------:R-:W-:Y:S01]  /*0390*/  ELECT P0, URZ, PT ;  /* 0x00000000003f782f */ /* 0x000fe20003800000 */
[----:B------:R-:W-:Y:S01]  /*03a0*/  NOP ;  /* 0x0000000000007918 */ /* 0x000fe20000000000 */
[----:B------:R-:W-:Y:S01]  /*03b0*/  ELECT P1, URZ, PT ;  /* 0x00000000003f782f */ /* 0x000fe20003820000 */
[----:B------:R1:W2:Y:S01]  /*03c0*/  SHFL.IDX PT, R4, R0, RZ, 0x1f ;  /* 0x00001fff00047589 */ /* 0x0002a200000e0000 */
[----:B0-----:R-:W-:Y:S01]  /*03d0*/  UMOV UR4, 0x20 ;  /* 0x0000002000047882 */ /* 0x001fe20000000000 */
[----:B------:R-:W-:Y:S01]  /*03e0*/  UMOV UR9, 0x80 ;  /* 0x0000008000097882 */ /* 0x000fe20000000000 */
[----:B------:R-:W-:Y:S01]  /*03f0*/  NOP ;  /* 0x0000000000007918 */ /* 0x000fe20000000000 */
[----:B------:R-:W0:Y:S01]  /*0400*/  SHFL.IDX PT, R2, R2, RZ, 0x1f ;  /* 0x00001fff02027589 */ /* 0x000e2200000e0000 */
[----:B------:R-:W-:Y:S01]  /*0410*/  ULDC.64 UR20, c[0x0][0x208] ;  /* 0x0000820000147ab9 */ /* 0x000fe20000000a00 */
[----:B-1----:R-:W-:-:S04]  /*0420*/  SHF.R.S32.HI R0, RZ, 0x1f, R3 ;  /* 0x0000001fff007819 */ /* 0x002fc80000011403 */
[----:B------:R-:W-:-:S04]  /*0430*/  LEA.HI R0, R0, R3, RZ, 0x7 ;  /* 0x0000000300007211 */ /* 0x000fc800078f38ff */
[----:B------:R-:W-:Y:S02]  /*0440*/  LOP3.LUT R0, R0, 0xffffff80, RZ, 0xc0, !PT ;  /* 0xffffff8000007812 */ /* 0x000fe400078ec0ff */
[----:B-----5:R-:W-:Y:S02]  /*0450*/  ISETP.NE.OR P0, PT, R5, RZ, !P0 ;  /* 0x000000ff0500720c */ /* 0x020fe40004705670 */
[----:B--2---:R-:W-:Y:S02]  /*0460*/  ISETP.NE.OR P1, PT, R4, RZ, !P1 ;  /* 0x000000ff0400720c */ /* 0x004fe40004f25670 */
[----:B0-----:R-:W-:Y:S01]  /*0470*/  R2UR UR18, R2 ;  /* 0x00000000021272ca */ /* 0x001fe200000e0000 */
[----:B------:R-:W-:-:S08]  /*0480*/  IMAD.IADD R2, R3, 0x1, -R0 ;  /* 0x0000000103027824 */ /* 0x000fd000078e0a00 */
[----:B------:R-:W-:Y:S02]  /*0490*/  VOTEU.ALL UP0, P0 ;  /* 0x00000000003f7886 */ /* 0x000fe40000000000 */
[----:B------:R-:W-:-:S03]  /*04a0*/  VOTEU.ALL UP1, P1 ;  /* 0x00000000003f7886 */ /* 0x000fc60000820000 */
[----:B------:R-:W0:Y:S01]  /*04b0*/  @!UP0 S2UR UR8, SR_CgaCtaId ;  /* 0x00000000000889c3 */ /* 0x000e220000008800 */
[----:B------:R-:W-:Y:S01]  /*04c0*/  @!UP0 UMOV UR7, 0x400 ;  /* 0x0000040000078882 */ /* 0x000fe20000000000 */
[----:B------:R-:W-:-:S04]  /*04d0*/  @!UP0 UIADD3 UR4, -UR4, 0x100000, URZ ;  /* 0x0010000004048890 */ /* 0x000fc8000fffe13f */
[----:B------:R-:W-:Y:S02]  /*04e0*/  @!UP0 USHF.L.U32 UR5, UR4, 0xb, URZ ;  /* 0x0000000b04058899 */ /* 0x000fe4000800063f */
[----:B------:R-:W-:Y:S01]  /*04f0*/  @!UP0 USHF.L.U32 UR4, UR4, 0x1, URZ ;  /* 0x0000000104048899 */ /* 0x000fe2000800063f */
[----:B------:R-:W-:Y:S01]  /*0500*/  @!UP1 UMOV UR10, 0x400 ;  /* 0x00000400000a9882 */ /* 0x000fe20000000000 */
[----:B------:R-:W-:Y:S01]  /*0510*/  VOTEU.ALL UP2, P1 ;  /* 0x00000000003f7886 */ /* 0x000fe20000840000 */
[----:B------:R-:W-:Y:S01]  /*0520*/  VOTEU.ALL UP3, P1 ;  /* 0x00000000003f7886 */ /* 0x000fe20000860000 */
[----:B------:R-:W-:Y:S01]  /*0530*/  VOTEU.ALL UP4, P1 ;  /* 0x00000000003f7886 */ /* 0x000fe20000880000 */
[----:B------:R-:W1:Y:S01]  /*0540*/  @!UP1 S2UR UR11, SR_CgaCtaId ;  /* 0x00000000000b99c3 */ /* 0x000e620000008800 */
[----:B------:R-:W-:Y:S01]  /*0550*/  VOTEU.ALL UP5, P1 ;  /* 0x00000000003f7886 */ /* 0x000fe200008a0000 */
[----:B------:R-:W-:Y:S01]  /*0560*/  ISETP.NE.AND P1, PT, RZ, UR13, PT ;  /* 0x0000000dff007c0c */ /* 0x000fe2000bf25270 */
[----:B0-----:R-:W-:-:S02]  /*0570*/  @!UP0 ULEA UR7, UR8, UR7, 0x18 ;  /* 0x0000000708078291 */ /* 0x001fc4000f8ec03f */
[----:B------:R-:W-:-:S04]  /*0580*/  @!UP1 UIADD3 UR8, -UR9, 0x100000, URZ ;  /* 0x0010000009089890 */ /* 0x000fc8000fffe13f */
[----:B------:R-:W-:Y:S02]  /*0590*/  @!UP1 USHF.L.U32 UR9, UR8, 0xb, URZ ;  /* 0x0000000b08099899 */ /* 0x000fe4000800063f */
[----:B------:R-:W-:Y:S01]  /*05a0*/  @!UP1 USHF.L.U32 UR8, UR8, 0x1, URZ ;  /* 0x0000000108089899 */ /* 0x000fe2000800063f */
[----:B------:R-:W-:Y:S01]  /*05b0*/  VOTEU.ALL UP0, P0 ;  /* 0x00000000003f7886 */ /* 0x000fe20000000000 */
[----:B-1----:R-:W-:Y:S01]  /*05c0*/  @!UP1 ULEA UR10, UR11, UR10, 0x18 ;  /* 0x0000000a0b0a9291 */ /* 0x002fe2000f8ec03f */
[----:B------:R-:W-:Y:S01]  /*05d0*/  VOTEU.ALL UP1, P0 ;  /* 0x00000000003f7886 */ /* 0x000fe20000020000 */
[----:B------:R-:W0:Y:S02]  /*05e0*/  FENCE.VIEW.ASYNC.S ;  /* 0x00000000000073c6 */ /* 0x000e240000000000 */
[----:B0-----:R-:W3:Y:S02]  /*05f0*/  @!UP0 SYNCS.EXCH.64 URZ, [UR7+0x60], UR4 ;  /* 0x00006004073f85b2 */ /* 0x001ee40008000100 */
[----:B------:R0:W3:Y:S01]  /*0600*/  @!UP1 SYNCS.EXCH.64 URZ, [UR7+0x68], UR4 ;  /* 0x00006804073f95b2 */ /* 0x0000e20008000100 */
[----:B------:R-:W-:Y:S01]  /*0610*/  NOP ;  /* 0x0000000000007918 */ /* 0x000fe20000000000 */
[----:B0-----:R-:W-:-:S02]  /*0620*/  ULDC.64 UR4, c[0x0][0x598] ;  /* 0x0001660000047ab9 */ /* 0x001fc40000000a00 */
[----:B------:R-:W-:Y:S02]  /*0630*/  ISETP.NE.U32.AND P0, PT, RZ, UR4, PT ;  /* 0x00000004ff007c0c */ /* 0x000fe4000bf05070 */
[----:B------:R0:W3:Y:S02]  /*0640*/  @!UP2 SYNCS.EXCH.64 URZ, [UR10+0x40], UR8 ;  /* 0x000040080a3fa5b2 */ /* 0x0000e40008000100 */
[----:B------:R-:W-:Y:S01]  /*0650*/  ISETP.NE.AND.EX P0, PT, RZ, UR5, PT, P0 ;  /* 0x00000005ff007c0c */ /* 0x000fe2000bf05300 */
[----:B------:R0:W3:Y:S01]  /*0660*/  @!UP3 SYNCS.EXCH.64 URZ, [UR10+0x48], UR8 ;  /* 0x000048080a3fb5b2 */ /* 0x0000e20008000100 */
[----:B------:R0:W3:Y:S01]  /*0670*/  @!UP4 SYNCS.EXCH.64 URZ, [UR10+0x50], UR8 ;  /* 0x000050080a3fc5b2 */ /* 0x0000e20008000100 */
[----:B------:R0:W3:Y:S01]  /*0680*/  @!UP5 SYNCS.EXCH.64 URZ, [UR10+0x58], UR8 ;  /* 0x000058080a3fd5b2 */ /* 0x0000e20008000100 */
[----:B------:R-:W-:Y:S01]  /*0690*/  NOP ;  /* 0x0000000000007918 */ /* 0x000fe20000000000 */
[----:B---34-:R-:W-:Y:S08]  /*06a0*/  BAR.SYNC.DEFER_BLOCKING 0x0 ;  /* 0x0000000000007b1d */ /* 0x018ff00000010000 */
[----:B0-----:R-:W-:Y:S05]  /*06b0*/  @!P0 BRA `(.L_x_3) ;  /* 0x0000000000208947 */ /* 0x001fea0003800000 */
[----:B------:R-:W0:Y:S02]  /*06c0*/  LDC.64 R4, c[0x0][0x598] ;  /* 0x00016600ff047b82 */ /* 0x000e240000000a00 */
[----:B0-----:R-:W2:Y:S02]  /*06d0*/  LDG.E.64 R4, desc[UR20][R4.64] ;  /* 0x0000001404047981 */ /* 0x001ea4000c1e1b00 */
[----:B--2---:R-:W-:-:S04]  /*06e0*/  ISETP.NE.U32.AND P0, PT, R4, RZ, PT ;  /* 0x000000ff0400720c */ /* 0x004fc80003f05070 */
[----:B------:R-:W-:-:S13]  /*06f0*/  ISETP.NE.AND.EX P0, PT, R5, RZ, PT, P0 ;  /* 0x000000ff0500720c */ /* 0x000fda0003f05300 */
[----:B------:R-:W-:Y:S05]  /*0700*/  @!P0 BRA `(.L_x_3) ;  /* 0x00000000000c8947 */ /* 0x000fea0003800000 */
[----:B------:R-:W2:Y:S02]  /*0710*/  LD.E R4, desc[UR20][R4.64] ;  /* 0x0000001404047980 */ /* 0x000ea4000c101900 */
[----:B--2---:R-:W-:Y:S01]  /*0720*/  R2UR UR32, R4 ;  /* 0x00000000042072ca */ /* 0x004fe200000e0000 */
[----:B------:R-:W-:-:S14]  /*0730*/  BRA `(.L_x_4) ;  /* 0x0000000000247947 */ /* 0x000fdc0003800000 */
.L_x_3:
[----:B------:R-:W-:Y:S02]  /*0740*/  ULDC.64 UR4, c[0x0][0x588] ;  /* 0x0001620000047ab9 */ /* 0x000fe40000000a00 */
[----:B------:R-:W-:-:S04]  /*0750*/  ISETP.NE.U32.AND P0, PT, RZ, UR4, PT ;  /* 0x00000004ff007c0c */ /* 0x000fc8000bf05070 */
[----:B------:R-:W-:-:S13]  /*0760*/  ISETP.NE.AND.EX P0, PT, RZ, UR5, PT, P0 ;  /* 0x00000005ff007c0c */ /* 0x000fda000bf05300 */
[----:B------:R-:W-:Y:S05]  /*0770*/  @!P0 BRA `(.L_x_5) ;  /* 0x0000000000108947 */ /* 0x000fea0003800000 */
[----:B------:R-:W0:Y:S02]  /*0780*/  LDC.64 R4, c[0x0][0x588] ;  /* 0x00016200ff047b82 */ /* 0x000e240000000a00 */
[----:B0-----:R-:W2:Y:S02]  /*0790*/  LDG.E R4, desc[UR20][R4.64] ;  /* 0x0000001404047981 */ /* 0x001ea4000c1e1900 */
[----:B--2---:R-:W-:Y:S01]  /*07a0*/  R2UR UR32, R4 ;  /* 0x00000000042072ca */ /* 0x004fe200000e0000 */
[----:B------:R-:W-:-:S14]  /*07b0*/  BRA `(.L_x_4) ;  /* 0x0000000000047947 */ /* 0x000fdc0003800000 */
.L_x_5:
[----:B------:R-:W-:-:S05]  /*07c0*/  ULDC UR32, c[0x0][0x580] ;  /* 0x0001600000207ab9 */ /* 0x000fca0000000800 */
.L_x_4:
[----:B------:R-:W-:Y:S02]  /*07d0*/  ULDC.64 UR4, c[0x0][0x5a0] ;  /* 0x0001680000047ab9 */ /* 0x000fe40000000a00 */
[----:B------:R-:W-:-:S04]  /*07e0*/  ISETP.NE.U32.AND P0, PT, RZ, UR4, PT ;  /* 0x00000004ff007c0c */ /* 0x000fc8000bf05070 */
[----:B------:R-:W-:-:S13]  /*07f0*/  ISETP.NE.AND.EX P0, PT, RZ, UR5, PT, P0 ;  /* 0x00000005ff007c0c */ /* 0x000fda000bf05300 */
[----:B------:R-:W-:Y:S05]  /*0800*/  @!P0 BRA `(.L_x_6) ;  /* 0x0000000000208947 */ /* 0x000fea0003800000 */
        /* <DEDUP_REMOVED lines=8> */
.L_x_6:
        /* <DEDUP_REMOVED lines=8> */
.L_x_8:
[----:B------:R-:W-:-:S05]  /*0910*/  ULDC UR31, c[0x0][0x584] ;  /* 0x00016100001f7ab9 */ /* 0x000fca0000000800 */
.L_x_7:
[----:B------:R-:W0:Y:S01]  /*0920*/  LDC R0, c[0x0][0x65c] ;  /* 0x00019700ff007b82 */ /* 0x000e220000000800 */
[----:B------:R-:W1:Y:S01]  /*0930*/  S2R R12, SR_CTAID.Y ;  /* 0x00000000000c7919 */ /* 0x000e620000002600 */
[----:B------:R-:W-:Y:S01]  /*0940*/  IMAD.MOV.U32 R5, RZ, RZ, RZ ;  /* 0x000000ffff057224 */ /* 0x000fe200078e00ff */
[----:B------:R-:W-:Y:S01]  /*0950*/  UISETP.NE.AND UP0, UPT, UR13, 0x2, UPT ;  /* 0x000000020d00788c */ /* 0x000fe2000bf05270 */
[----:B------:R-:W2:Y:S01]  /*0960*/  S2R R4, SR_CTAID.X ;  /* 0x0000000000047919 */ /* 0x000ea20000002500 */
[----:B------:R-:W-:Y:S01]  /*0970*/  ULDC UR7, c[0x0][0x28c] ;  /* 0x0000a30000077ab9 */ /* 0x000fe20000000800 */
[----:B------:R-:W-:Y:S01]  /*0980*/  UMOV UR5, URZ ;  /* 0x0000003f00057c82 */ /* 0x000fe20008000000 */
[----:B------:R-:W-:Y:S02]  /*0990*/  UIADD3 UR7, UR7, 0x7f, URZ ;  /* 0x0000007f07077890 */ /* 0x000fe4000fffe03f */
[----:B------:R-:W-:Y:S01]  /*09a0*/  PLOP3.LUT P0, PT, PT, PT, UP0, 0x80, 0x0 ;  /* 0x000000000000781c */ /* 0x000fe20003f0f008 */
[----:B------:R-:W-:Y:S01]  /*09b0*/  UMOV UR4, URZ ;  /* 0x0000003f00047c82 */ /* 0x000fe20008000000 */
[----:B------:R-:W-:Y:S01]  /*09c0*/  ULDC.64 UR22, c[0x0][0x650] ;  /* 0x0001940000167ab9 */ /* 0x000fe20000000a00 */
[----:B------:R-:W-:-:S04]  /*09d0*/  USHF.R.S32.HI UR10, URZ, 0x1f, UR7 ;  /* 0x0000001f3f0a7899 */ /* 0x000fc80008011407 */
[----:B------:R-:W-:-:S04]  /*09e0*/  ULEA.HI UR10, UR10, UR7, URZ, 0x7 ;  /* 0x000000070a0a7291 */ /* 0x000fc8000f8f383f */
[----:B------:R-:W-:Y:S01]  /*09f0*/  USHF.R.S32.HI UR14, URZ, 0x7, UR10 ;  /* 0x000000073f0e7899 */ /* 0x000fe2000801140a */
[----:B0-----:R-:W-:-:S13]  /*0a00*/  ISETP.NE.AND P2, PT, R0, 0x1, PT ;  /* 0x000000010000780c */ /* 0x001fda0003f45270 */
[----:B------:R-:W2:Y:S01]  /*0a10*/  @P2 LDC R9, c[0x0][0x10] ;  /* 0x00000400ff092b82 */ /* 0x000ea20000000800 */
[----:B-1----:R-:W-:Y:S02]  /*0a20*/  @P2 IMAD.MOV.U32 R6, RZ, RZ, R12 ;  /* 0x000000ffff062224 */ /* 0x002fe400078e000c */
[----:B------:R-:W-:-:S05]  /*0a30*/  @P2 IMAD.MOV.U32 R7, RZ, RZ, RZ ;  /* 0x000000ffff072224 */ /* 0x000fca00078e00ff */
[----:B------:R-:W0:Y:S01]  /*0a40*/  @!P2 LDC R11, c[0x0][0xc] ;  /* 0x00000300ff0bab82 */ /* 0x000e220000000800 */
[----:B------:R-:W-:Y:S01]  /*0a50*/  ULDC UR8, c[0x0][0xc] ;  /* 0x0000030000087ab9 */ /* 0x000fe20000000800 */
[----:B------:R-:W-:Y:S01]  /*0a60*/  ULDC UR9, c[0x0][0x10] ;  /* 0x0000040000097ab9 */ /* 0x000fe20000000800 */
[----:B------:R-:W-:Y:S01]  /*0a70*/  ULDC UR7, c[0x0][0x14] ;  /* 0x0000050000077ab9 */ /* 0x000fe20000000800 */
[----:B------:R-:W-:-:S04]  /*0a80*/  UIMAD.WIDE.U32 UR8, UR8, UR9, URZ ;  /* 0x00000009080872a5 */ /* 0x000fc8000f8e003f */
[----:B------:R-:W-:Y:S02]  /*0a90*/  UIMAD.WIDE.U32 UR16, UR8, UR7, URZ ;  /* 0x00000007081072a5 */ /* 0x000fe4000f8e003f */
[----:B------:R-:W-:-:S04]  /*0aa0*/  UIMAD UR13, UR9, UR7, URZ ;  /* 0x00000007090d72a4 */ /* 0x000fc8000f8e023f */
[----:B------:R-:W-:Y:S01]  /*0ab0*/  UIADD3 UR13, UR17, UR13, URZ ;  /* 0x0000000d110d7290 */ /* 0x000fe2000fffe03f */
[----:B--2---:R-:W-:-:S04]  /*0ac0*/  @P2 IMAD.WIDE.U32 R8, R4, R9, R6 ;  /* 0x0000000904082225 */ /* 0x004fc800078e0006 */
[----:B------:R-:W-:Y:S02]  /*0ad0*/  @P2 IMAD.MOV.U32 R13, RZ, RZ, R8 ;  /* 0x000000ffff0d2224 */ /* 0x000fe400078e0008 */
[----:B0-----:R-:W-:-:S04]  /*0ae0*/  @!P2 IMAD.WIDE.U32 R6, R11, R12, R4 ;  /* 0x0000000c0b06a225 */ /* 0x001fc800078e0004 */
[----:B------:R-:W-:Y:S02]  /*0af0*/  @P2 IMAD.MOV.U32 R11, RZ, RZ, RZ ;  /* 0x000000ffff0b2224 */ /* 0x000fe400078e00ff */
[----:B------:R-:W-:Y:S02]  /*0b00*/  @!P2 IMAD.MOV.U32 R13, RZ, RZ, R6 ;  /* 0x000000ffff0da224 */ /* 0x000fe400078e0006 */
[----:B------:R-:W-:Y:S02]  /*0b10*/  @P2 IMAD.IADD R10, R9, 0x1, R11 ;  /* 0x00000001090a2824 */ /* 0x000fe400078e020b */
[----:B------:R-:W-:Y:S01]  /*0b20*/  @!P2 IMAD.MOV.U32 R10, RZ, RZ, R7 ;  /* 0x000000ffff0aa224 */ /* 0x000fe200078e0007 */
[----:B------:R0:W-:Y:S01]  /*0b30*/  STL [R1+0x78], R13 ;  /* 0x0000780d01007387 */ /* 0x0001e20000100800 */
[----:B------:R-:W-:Y:S02]  /*0b40*/  IMAD.MOV.U32 R18, RZ, RZ, R13 ;  /* 0x000000ffff127224 */ /* 0x000fe400078e000d */
[----:B------:R-:W-:Y:S01]  /*0b50*/  IMAD.MOV.U32 R19, RZ, RZ, R10 ;  /* 0x000000ffff137224 */ /* 0x000fe200078e000a */
[----:B------:R0:W-:Y:S01]  /*0b60*/  STL [R1+0x74], R10 ;  /* 0x0000740a01007387 */ /* 0x0001e20000100800 */
[----:B------:R-:W-:Y:S05]  /*0b70*/  @P0 BRA `(.L_x_9) ;  /* 0x0000000000280947 */ /* 0x000fea0003800000 */
[----:B------:R-:W-:Y:S01]  /*0b80*/  IADD3 R18, P0, R18, UR16, RZ ;  /* 0x0000001012127c10 */ /* 0x000fe2000ff1e0ff */
[----:B------:R-:W-:Y:S02]  /*0b90*/  UISETP.GE.U32.AND UP0, UPT, UR14, 0x3, UPT ;  /* 0x000000030e00788c */ /* 0x000fe4000bf06070 */
[----:B------:R-:W-:Y:S01]  /*0ba0*/  UIMAD.WIDE.U32 UR4, UR14, -0x55555555, URZ ;  /* 0xaaaaaaab0e0478a5 */ /* 0x000fe2000f8e003f */
[----:B------:R-:W-:Y:S01]  /*0bb0*/  IADD3.X R19, R19, UR13, RZ, P0, !PT ;  /* 0x0000000d13137c10 */ /* 0x000fe200087fe4ff */
[----:B------:R1:W-:Y:S02]  /*0bc0*/  STL [R1+0x78], R18 ;  /* 0x0000781201007387 */ /* 0x0003e40000100800 */
[----:B------:R-:W-:Y:S02]  /*0bd0*/  USHF.R.U32.HI UR5, URZ, 0x1, UR5 ;  /* 0x000000013f057899 */ /* 0x000fe40008011605 */
[----:B------:R1:W-:Y:S01]  /*0be0*/  STL [R1+0x74], R19 ;  /* 0x0000741301007387 */ /* 0x0003e20000100800 */
[----:B------:R-:W-:-:S02]  /*0bf0*/  UMOV UR4, URZ ;  /* 0x0000003f00047c82 */ /* 0x000fc40008000000 */
[----:B------:R-:W-:Y:S02]  /*0c00*/  @UP0 ULOP3.LUT UR4, UR5, 0x1, URZ, 0xc0, !UPT ;  /* 0x0000000105040892 */ /* 0x000fe4000f8ec03f */
[----:B------:R-:W-:-:S12]  /*0c10*/  UIMAD UR5, UR5, -0x3, UR14 ;  /* 0xfffffffd050578a4 */ /* 0x000fd8000f8e020e */
.L_x_9:
[----:B------:R-:W-:Y:S01]  /*0c20*/  IMAD.MOV.U32 R8, RZ, RZ, -0x1 ;  /* 0xffffffffff087424 */ /* 0x000fe200078e00ff */
[----:B------:R-:W-:Y:S01]  /*0c30*/  ISETP.GE.U32.AND P0, PT, R18, UR22, PT ;  /* 0x0000001612007c0c */ /* 0x000fe2000bf06070 */
[----:B------:R-:W-:Y:S01]  /*0c40*/  IMAD.MOV.U32 R6, RZ, RZ, -0x1 ;  /* 0xffffffffff067424 */ /* 0x000fe200078e00ff */
[----:B------:R-:W-:Y:S01]  /*0c50*/  PRMT R0, RZ, 0x7610, R0 ;  /* 0x00007610ff007816 */ /* 0x000fe20000000000 */
[----:B------:R-:W-:Y:S01]  /*0c60*/  IMAD.MOV.U32 R7, RZ, RZ, -0x1 ;  /* 0xffffffffff077424 */ /* 0x000fe200078e00ff */
[----:B------:R2:W-:Y:S01]  /*0c70*/  STL [R1+0x7c], R8 ;  /* 0x00007c0801007387 */ /* 0x0005e20000100800 */
[----:B------:R-:W-:-:S03]  /*0c80*/  ISETP.GE.U32.AND.EX P0, PT, R19, UR23, PT, P0 ;  /* 0x0000001713007c0c */ /* 0x000fc6000bf06100 */
[----:B------:R2:W-:Y:S04]  /*0c90*/  STL [R1+0x70], R6 ;  /* 0x0000700601007387 */ /* 0x0005e80000100800 */
[----:B------:R2:W-:Y:S06]  /*0ca0*/  STL [R1+0x80], R7 ;  /* 0x0000800701007387 */ /* 0x0005ec0000100800 */
[----:B------:R-:W-:Y:S05]  /*0cb0*/  @P0 BRA `(.L_x_10) ;  /* 0x0000000400680947 */ /* 0x000fea0003800000 */
[----:B------:R-:W3:Y:S01]  /*0cc0*/  LDC.64 R14, c[0x0][0x628] ;  /* 0x00018a00ff0e7b82 */ /* 0x000ee20000000a00 */
[----:B--2---:R-:W-:Y:S02]  /*0cd0*/  IMAD.MOV.U32 R6, RZ, RZ, R18 ;  /* 0x000000ffff067224 */ /* 0x004fe400078e0012 */
[----:B------:R-:W-:-:S05]  /*0ce0*/  IMAD.MOV.U32 R7, RZ, RZ, R19 ;  /* 0x000000ffff077224 */ /* 0x000fca00078e0013 */
[----:B------:R-:W2:Y:S08]  /*0cf0*/  LDC R0, c[0x0][0x630] ;  /* 0x00018c00ff007b82 */ /* 0x000eb00000000800 */
[----:B------:R-:W4:Y:S01]  /*0d00*/  LDC.64 R16, c[0x0][0x620] ;  /* 0x00018800ff107b82 */ /* 0x000f220000000a00 */
[----:B---3--:R-:W-:-:S04]  /*0d10*/  ISETP.NE.U32.AND P0, PT, R14, RZ, PT ;  /* 0x000000ff0e00720c */ /* 0x008fc80003f05070 */
[----:B------:R-:W-:-:S13]  /*0d20*/  ISETP.NE.AND.EX P0, PT, R15, RZ, PT, P0 ;  /* 0x000000ff0f00720c */ /* 0x000fda0003f05300 */
[----:B--2-4-:R-:W-:Y:S05]  /*0d30*/  @!P0 BRA `(.L_x_11) ;  /* 0x0000000000288947 */ /* 0x014fea0003800000 */
[----:B------:R-:W2:Y:S02]  /*0d40*/  LDC R11, c[0x0][0x634] ;  /* 0x00018d00ff0b7b82 */ /* 0x000ea40000000800 */
[----:B--2---:R-:W-:-:S05]  /*0d50*/  IADD3 R11, P0, R18, R11, RZ ;  /* 0x0000000b120b7210 */ /* 0x004fca0007f1e0ff */
[----:B0-----:R-:W-:-:S04]  /*0d60*/  IMAD.X R13, RZ, RZ, R19, P0 ;  /* 0x000000ffff0d7224 */ /* 0x001fc800000e0613 */
[----:B------:R-:W-:-:S04]  /*0d70*/  IMAD.WIDE.U32 R6, R13, R14, RZ ;  /* 0x0000000e0d067225 */ /* 0x000fc800078e00ff */
[----:B------:R-:W-:-:S04]  /*0d80*/  IMAD.WIDE.U32 R8, P0, R11, R15, R6 ;  /* 0x0000000f0b087225 */ /* 0x000fc80007800006 */
[----:B------:R-:W-:-:S04]  /*0d90*/  IMAD.WIDE.U32 R6, R11, R14, RZ ;  /* 0x0000000e0b067225 */ /* 0x000fc800078e00ff */
[----:B------:R-:W-:Y:S01]  /*0da0*/  IMAD.X R11, RZ, RZ, RZ, P0 ;  /* 0x000000ffff0b7224 */ /* 0x000fe200000e06ff */
[----:B------:R-:W-:Y:S01]  /*0db0*/  IADD3 RZ, P0, R7, R8, RZ ;  /* 0x0000000807ff7210 */ /* 0x000fe20007f1e0ff */
[----:B------:R-:W-:-:S04]  /*0dc0*/  IMAD.MOV.U32 R10, RZ, RZ, R9 ;  /* 0x000000ffff0a7224 */ /* 0x000fc800078e0009 */
[----:B------:R-:W-:-:S08]  /*0dd0*/  IMAD.WIDE.U32.X R6, R13, R15, R10, P0 ;  /* 0x0000000f0d067225 */ /* 0x000fd000000e040a */
.L_x_11:
[-CC-:B------:R-:W-:Y:S01]  /*0de0*/  SHF.R.U64 R25, R6, R0.reuse, R7.reuse ;  /* 0x0000000006197219 */ /* 0x180fe20000001207 */
[----:B0-----:R-:W0:Y:S01]  /*0df0*/  LDC R10, c[0x0][0x618] ;  /* 0x00018600ff0a7b82 */ /* 0x001e220000000800 */
[----:B------:R-:W-:Y:S01]  /*0e00*/  SHF.R.U32.HI R5, RZ, R0, R7 ;  /* 0x00000000ff057219 */ /* 0x000fe20000011607 */
[----:B------:R-:W-:Y:S01]  /*0e10*/  IMAD.MOV.U32 R6, RZ, RZ, R18 ;  /* 0x000000ffff067224 */ /* 0x000fe200078e0012 */
[----:B------:R-:W-:Y:S01]  /*0e20*/  IADD3 R9, P0, RZ, -R25, RZ ;  /* 0x80000019ff097210 */ /* 0x000fe20007f1e0ff */
[----:B------:R-:W-:Y:S01]  /*0e30*/  IMAD.MOV.U32 R7, RZ, RZ, R19 ;  /* 0x000000ffff077224 */ /* 0x000fe200078e0013 */
[----:B------:R-:W-:Y:S01]  /*0e40*/  I2FP.F32.U32 R0, R4 ;  /* 0x0000000400007245 */ /* 0x000fe20000201000 */
[----:B------:R-:W-:Y:S02]  /*0e50*/  ULDC UR7, c[0x0][0x150] ;  /* 0x0000540000077ab9 */ /* 0x000fe40000000800 */
[----:B------:R-:W2:Y:S01]  /*0e60*/  LDC.64 R22, c[0x0][0x640] ;  /* 0x00019000ff167b82 */ /* 0x000ea20000000a00 */
[----:B------:R-:W-:-:S02]  /*0e70*/  IMAD.X R11, RZ, RZ, ~R5, P0 ;  /* 0x000000ffff0b7224 */ /* 0x000fc400000e0e05 */
[----:B------:R-:W-:Y:S01]  /*0e80*/  FMUL R0, R0, UR7 ;  /* 0x0000000700007c20 */ /* 0x000fe20008400000 */
[----:B------:R-:W-:Y:S01]  /*0e90*/  IMAD.WIDE.U32 R6, R9, R16, R6 ;  /* 0x0000001009067225 */ /* 0x000fe200078e0006 */
[----:B------:R-:W-:-:S03]  /*0ea0*/  ULDC UR7, c[0x0][0x154] ;  /* 0x0000550000077ab9 */ /* 0x000fc60000000800 */
[----:B------:R-:W-:Y:S01]  /*0eb0*/  IMAD R8, R11, R16, RZ ;  /* 0x000000100b087224 */ /* 0x000fe200078e02ff */
[----:B------:R-:W3:Y:S01]  /*0ec0*/  LDC R5, c[0x0][0x144] ;  /* 0x00005100ff057b82 */ /* 0x000ee20000000800 */
[----:B------:R-:W4:Y:S02]  /*0ed0*/  F2I.U32.TRUNC.NTZ R0, R0 ;  /* 0x0000000000007305 */ /* 0x000f24000020f000 */
[----:B------:R-:W-:-:S04]  /*0ee0*/  IMAD R9, R9, R17, R8 ;  /* 0x0000001109097224 */ /* 0x000fc800078e0208 */
[----:B------:R-:W-:Y:S01]  /*0ef0*/  IMAD.IADD R7, R7, 0x1, R9 ;  /* 0x0000000107077824 */ /* 0x000fe200078e0209 */
[----:B------:R-:W5:Y:S01]  /*0f00*/  LDC R16, c[0x0][0x608] ;  /* 0x00018200ff107b82 */ /* 0x000f620000000800 */
[----:B------:R-:W-:-:S03]  /*0f10*/  IMAD.MOV.U32 R9, RZ, RZ, -0x1 ;  /* 0xffffffffff097424 */ /* 0x000fc600078e00ff */
[--C-:B0-----:R-:W-:Y:S02]  /*0f20*/  SHF.R.U64 R14, R6, R10, R7.reuse ;  /* 0x0000000a060e7219 */ /* 0x101fe40000001207 */
[----:B------:R-:W-:Y:S02]  /*0f30*/  I2FP.F32.U32 R6, R12 ;  /* 0x0000000c00067245 */ /* 0x000fe40000201000 */
[----:B------:R-:W0:Y:S01]  /*0f40*/  LDC R20, c[0x0][0x658] ;  /* 0x00019600ff147b82 */ /* 0x000e220000000800 */
[----:B--2---:R-:W-:Y:S01]  /*0f50*/  ISETP.NE.U32.AND P0, PT, R22, RZ, PT ;  /* 0x000000ff1600720c */ /* 0x004fe20003f05070 */
[----:B----4-:R-:W-:Y:S02]  /*0f60*/  IMAD.MOV R8, RZ, RZ, -R0 ;  /* 0x000000ffff087224 */ /* 0x010fe400078e0a00 */
[----:B------:R-:W-:Y:S01]  /*0f70*/  FMUL R6, R6, UR7 ;  /* 0x0000000706067c20 */ /* 0x000fe20008400000 */
[----:B------:R-:W-:Y:S02]  /*0f80*/  SHF.R.U32.HI R7, RZ, R10, R7 ;  /* 0x0000000aff077219 */ /* 0x000fe40000011607 */
[----:B------:R-:W-:Y:S01]  /*0f90*/  ISETP.NE.AND.EX P0, PT, R23, RZ, PT, P0 ;  /* 0x000000ff1700720c */ /* 0x000fe20003f05300 */
[----:B------:R2:W4:Y:S01]  /*0fa0*/  F2I.U32.TRUNC.NTZ R13, R6 ;  /* 0x00000006000d7305 */ /* 0x000522000020f000 */
[----:B------:R-:W2:Y:S01]  /*0fb0*/  LDC R15, c[0x0][0x148] ;  /* 0x00005200ff0f7b82 */ /* 0x000ea20000000800 */
[----:B---3--:R-:W-:-:S07]  /*0fc0*/  IMAD R0, R5, R8, R4 ;  /* 0x0000000805007224 */ /* 0x008fce00078e0204 */
[----:B-1----:R-:W1:Y:S01]  /*0fd0*/  LDC R18, c[0x0][0x600] ;  /* 0x00018000ff127b82 */ /* 0x002e620000000800 */
[-CC-:B-----5:R-:W-:Y:S02]  /*0fe0*/  SHF.R.U64 R26, R14, R16.reuse, R7.reuse ;  /* 0x000000100e1a7219 */ /* 0x1a0fe40000001207 */
[----:B------:R-:W-:Y:S01]  /*0ff0*/  SHF.R.U32.HI R5, RZ, R16, R7 ;  /* 0x00000010ff057219 */ /* 0x000fe20000011607 */
[----:B------:R-:W-:-:S04]  /*1000*/  IMAD.MOV.U32 R7, RZ, RZ, 0x1 ;  /* 0x00000001ff077424 */ /* 0x000fc800078e00ff */
[----:B------:R-:W3:Y:S01]  /*1010*/  LDC R19, c[0x0][0x648] ;  /* 0x00019200ff137b82 */ /* 0x000ee20000000800 */
[-C--:B0-----:R-:W-:Y:S02]  /*1020*/  SHF.L.U32 R4, R9, R20.reuse, RZ ;  /* 0x0000001409047219 */ /* 0x081fe400000006ff */
[--C-:B------:R-:W-:Y:S02]  /*1030*/  SHF.R.U64 R16, R26, R20, R5.reuse ;  /* 0x000000141a107219 */ /* 0x100fe40000001205 */
[----:B------:R-:W-:Y:S02]  /*1040*/  LOP3.LUT R11, RZ, R4, RZ, 0x33, !PT ;  /* 0x00000004ff0b7212 */ /* 0x000fe400078e33ff */
[-C--:B------:R-:W-:Y:S01]  /*1050*/  SHF.R.U32.HI R5, RZ, R20.reuse, R5 ;  /* 0x00000014ff057219 */ /* 0x080fe20000011605 */
[----:B------:R-:W0:Y:S01]  /*1060*/  LDC R21, c[0x0][0x638] ;  /* 0x00018e00ff157b82 */ /* 0x000e220000000800 */
[----:B------:R-:W-:Y:S01]  /*1070*/  SHF.L.U32 R10, R7, R20, RZ ;  /* 0x00000014070a7219 */ /* 0x000fe200000006ff */
[----:B------:R-:W-:-:S06]  /*1080*/  IMAD.MOV.U32 R4, RZ, RZ, R16 ;  /* 0x000000ffff047224 */ /* 0x000fcc00078e0010 */
[----:B------:R-:W0:Y:S01]  /*1090*/  LDC R24, c[0x0][0x610] ;  /* 0x00018400ff187b82 */ /* 0x000e220000000800 */
[----:B--2-4-:R-:W-:Y:S05]  /*10a0*/  @!P0 BRA `(.L_x_12) ;  /* 0x0000000000288947 */ /* 0x014fea0003800000 */
[----:B------:R-:W2:Y:S02]  /*10b0*/  LDC R9, c[0x0][0x64c] ;  /* 0x00019300ff097b82 */ /* 0x000ea40000000800 */
[----:B--2---:R-:W-:-:S05]  /*10c0*/  IADD3 R9, P0, R16, R9, RZ ;  /* 0x0000000910097210 */ /* 0x004fca0007f1e0ff */
[----:B------:R-:W-:-:S04]  /*10d0*/  IMAD.X R17, RZ, RZ, R5, P0 ;  /* 0x000000ffff117224 */ /* 0x000fc800000e0605 */
[----:B------:R-:W-:-:S04]  /*10e0*/  IMAD.WIDE.U32 R4, R17, R22, RZ ;  /* 0x0000001611047225 */ /* 0x000fc800078e00ff */
[----:B------:R-:W-:-:S04]  /*10f0*/  IMAD.WIDE.U32 R6, P0, R9, R23, R4 ;  /* 0x0000001709067225 */ /* 0x000fc80007800004 */
[----:B------:R-:W-:-:S04]  /*1100*/  IMAD.WIDE.U32 R4, R9, R22, RZ ;  /* 0x0000001609047225 */ /* 0x000fc800078e00ff */
[----:B------:R-:W-:Y:S01]  /*1110*/  IMAD.X R9, RZ, RZ, RZ, P0 ;  /* 0x000000ffff097224 */ /* 0x000fe200000e06ff */
[----:B------:R-:W-:Y:S01]  /*1120*/  IADD3 RZ, P0, R5, R6, RZ ;  /* 0x0000000605ff7210 */ /* 0x000fe20007f1e0ff */
[----:B------:R-:W-:-:S04]  /*1130*/  IMAD.MOV.U32 R8, RZ, RZ, R7 ;  /* 0x000000ffff087224 */ /* 0x000fc800078e0007 */
[----:B------:R-:W-:-:S08]  /*1140*/  IMAD.WIDE.U32.X R4, R17, R23, R8, P0 ;  /* 0x0000001711047225 */ /* 0x000fd000000e0408 */
.L_x_12:
[----:B---3--:R-:W-:Y:S01]  /*1150*/  SHF.R.U64 R4, R4, R19, R5 ;  /* 0x0000001304047219 */ /* 0x008fe20000001205 */
[----:B-1----:R-:W-:Y:S01]  /*1160*/  VIADD R5, R18, 0xffffffff ;  /* 0xffffffff12057836 */ /* 0x002fe20000000000 */
[----:B------:R-:W-:Y:S01]  /*1170*/  LOP3.LUT R11, R26, R11, RZ, 0xc0, !PT ;  /* 0x0000000b1a0b7212 */ /* 0x000fe200078ec0ff */
[----:B------:R-:W-:Y:S02]  /*1180*/  IMAD.MOV R13, RZ, RZ, -R13 ;  /* 0x000000ffff0d7224 */ /* 0x000fe400078e0a0d */
[----:B------:R-:W-:Y:S01]  /*1190*/  IMAD.MOV R6, RZ, RZ, -R4 ;  /* 0x000000ffff067224 */ /* 0x000fe200078e0a04 */
[----:B------:R-:W-:Y:S01]  /*11a0*/  LOP3.LUT R14, R14, R5, RZ, 0xc0, !PT ;  /* 0x000000050e0e7212 */ /* 0x000fe200078ec0ff */
[----:B------:R-:W-:Y:S02]  /*11b0*/  @P2 IMAD R0, R15, R13, R12 ;  /* 0x0000000d0f002224 */ /* 0x000fe400078e020c */
[----:B------:R-:W-:Y:S02]  /*11c0*/  IMAD R11, R10, R4, R11 ;  /* 0x000000040a0b7224 */ /* 0x000fe400078e020b */
[----:B0-----:R-:W-:-:S02]  /*11d0*/  IMAD R5, R6, R21, R16 ;  /* 0x0000001506057224 */ /* 0x001fc400078e0210 */
[----:B------:R-:W-:Y:S02]  /*11e0*/  IMAD R4, R11, R24, R0 ;  /* 0x000000180b047224 */ /* 0x000fe400078e0200 */
[----:B------:R-:W-:Y:S02]  /*11f0*/  IMAD R5, R5, R18, R14 ;  /* 0x0000001205057224 */ /* 0x000fe400078e020e */
[----:B------:R-:W-:-:S03]  /*1200*/  IMAD.MOV.U32 R0, RZ, RZ, 0x1 ;  /* 0x00000001ff007424 */ /* 0x000fc600078e00ff */
[----:B------:R-:W-:Y:S02]  /*1210*/  SEL R6, R5, R4, !P2 ;  /* 0x0000000405067207 */ /* 0x000fe40005000000 */
[----:B------:R-:W-:-:S03]  /*1220*/  SEL R4, R4, R5, !P2 ;  /* 0x0000000504047207 */ /* 0x000fc60005000000 */
[----:B------:R3:W-:Y:S04]  /*1230*/  STL [R1+0x80], R6 ;  /* 0x0000800601007387 */ /* 0x0007e80000100800 */
[----:B------:R3:W-:Y:S04]  /*1240*/  STL [R1+0x70], R25 ;  /* 0x0000701901007387 */ /* 0x0007e80000100800 */
[----:B------:R3:W-:Y:S02]  /*1250*/  STL [R1+0x7c], R4 ;  /* 0x00007c0401007387 */ /* 0x0007e40000100800 */
.L_x_10:
[----:B------:R-:W-:Y:S05]  /*1260*/  @!P1 BRA `(.L_x_13) ;  /* 0x000000dc00109947 */ /* 0x000fea0003800000 */
[----:B------:R-:W-:-:S06]  /*1270*/  UISETP.GT.U32.AND UP0, UPT, UR12, 0x1, UPT ;  /* 0x000000010c00788c */ /* 0x000fcc000bf04070 */
[----:B------:R-:W-:-:S13]  /*1280*/  PLOP3.LUT P0, PT, PT, PT, UP0, 0x80, 0x0 ;  /* 0x000000000000781c */ /* 0x000fda0003f0f008 */
[----:B------:R-:W-:Y:S05]  /*1290*/  @P0 EXIT ;  /* 0x000000000000094d */ /* 0x000fea0003800000 */
.L_x_14:
[----:B------:R-:W-:-:S08]  /*12a0*/  NOP ;  /* 0x0000000000007918 */ /* 0x000fd00000000000 */
[----:B------:R-:W4:Y:S02]  /*12b0*/  USETMAXREG.TRY_ALLOC.CTAPOOL UP0, 0xe8 ;  /* 0x000000e8000079c8 */ /* 0x000f240008000600 */
[----:B----4-:R-:W-:-:S13]  /*12c0*/  PLOP3.LUT P0, PT, PT, PT, UP0, 0x80, 0x0 ;  /* 0x000000000000781c */ /* 0x010fda0003f0f008 */
[----:B------:R-:W-:Y:S05]  /*12d0*/  @!P0 BRA `(.L_x_14) ;  /* 0xfffffffc00f08947 */ /* 0x000fea000383ffff */
[----:B------:R-:W-:-:S13]  /*12e0*/  LOP3.LUT P0, RZ, R0, 0xff, RZ, 0xc0, !PT ;  /* 0x000000ff00ff7812 */ /* 0x000fda000780c0ff */
[----:B------:R-:W-:Y:S05]  /*12f0*/  @!P0 EXIT ;  /* 0x000000000000894d */ /* 0x000fea0003800000 */
[----:B------:R-:W4:Y:S01]  /*1300*/  S2UR UR6, SR_CgaCtaId ;  /* 0x00000000000679c3 */ /* 0x000f220000008800 */
[----:B------:R-:W-:Y:S01]  /*1310*/  SHF.R.S32.HI R3, RZ, 0x1f, R2 ;  /* 0x0000001fff037819 */ /* 0x000fe20000011402 */
[----:B------:R-:W-:Y:S01]  /*1320*/  UIADD3 UR7, UR18, -0x1, URZ ;  /* 0xffffffff12077890 */ /* 0x000fe2000fffe03f */
[----:B------:R-:W-:Y:S02]  /*1330*/  UMOV UR22, 0x400 ;  /* 0x0000040000167882 */ /* 0x000fe40000000000 */
[CC--:B------:R-:W-:Y:S01]  /*1340*/  LEA.HI R0, R3.reuse, R2.reuse, RZ, 0x2 ;  /* 0x0000000203007211 */ /* 0x0c0fe200078f10ff */
[----:B------:R-:W-:Y:S01]  /*1350*/  UISETP.LT.AND UP0, UPT, UR14, 0x1, UPT ;  /* 0x000000010e00788c */ /* 0x000fe2000bf01270 */
[----:B------:R-:W-:Y:S01]  /*1360*/  LEA.HI R3, R3, R2, RZ, 0x5 ;  /* 0x0000000203037211 */ /* 0x000fe200078f28ff */
[----:B------:R-:W-:Y:S01]  /*1370*/  ULOP3.LUT UR30, UR15, 0x1, URZ, 0xfc, !UPT ;  /* 0x000000010f1e7892 */ /* 0x000fe2000f8efc3f */
[--C-:B---3--:R-:W-:Y:S01]  /*1380*/  SHF.R.S32.HI R4, RZ, 0x2, R0.reuse ;  /* 0x00000002ff047819 */ /* 0x108fe20000011400 */
[----:B------:R-:W-:Y:S01]  /*1390*/  USEL UR19, UR14, 0x1, UP0 ;  /* 0x000000010e137887 */ /* 0x000fe20008000000 */
[----:B------:R-:W-:Y:S01]  /*13a0*/  SHF.R.S32.HI R5, RZ, 0x1f, R0 ;  /* 0x0000001fff057819 */ /* 0x000fe20000011400 */
[----:B------:R-:W-:Y:S01]  /*13b0*/  UISETP.NE.AND UP0, UPT, UR7, URZ, UPT ;  /* 0x0000003f0700728c */ /* 0x000fe2000bf05270 */
[----:B--2---:R-:W-:Y:S01]  /*13c0*/  SHF.R.S32.HI R7, RZ, 0x5, R3 ;  /* 0x00000005ff077819 */ /* 0x004fe20000011403 */
[----:B------:R-:W-:Y:S01]  /*13d0*/  USHF.L.U32 UR29, UR14, 0x1, URZ ;  /* 0x000000010e1d7899 */ /* 0x000fe2000800063f */
[----:B------:R-:W-:Y:S01]  /*13e0*/  LEA.HI R5, R5, R4, RZ, 0x3 ;  /* 0x0000000405057211 */ /* 0x000fe200078f18ff */
[----:B------:R-:W-:Y:S01]  /*13f0*/  UIADD3 UR19, -UR19, UR14, URZ ;  /* 0x0000000e13137290 */ /* 0x000fe2000fffe13f */
[----:B------:R-:W-:Y:S01]  /*1400*/  LOP3.LUT R3, R0, 0xfffffffc, RZ, 0xc0, !PT ;  /* 0xfffffffc00037812 */ /* 0x000fe200078ec0ff */
[----:B------:R-:W-:Y:S01]  /*1410*/  USEL UR27, URZ, 0x1, UP0 ;  /* 0x000000013f1b7887 */ /* 0x000fe20008000000 */
[----:B------:R-:W-:-:S03]  /*1420*/  LOP3.LUT R5, R5, 0xfffffff8, RZ, 0xc0, !PT ;  /* 0xfffffff805057812 */ /* 0x000fc600078ec0ff */
[----:B------:R-:W-:Y:S01]  /*1430*/  IMAD.IADD R6, R2, 0x1, -R3 ;  /* 0x0000000102067824 */ /* 0x000fe200078e0a03 */
[----:B----4-:R-:W-:Y:S01]  /*1440*/  ULEA UR22, UR6, UR22, 0x18 ;  /* 0x0000001606167291 */ /* 0x010fe2000f8ec03f */
[----:B------:R-:W-:Y:S01]  /*1450*/  IMAD.IADD R4, R4, 0x1, -R5 ;  /* 0x0000000104047824 */ /* 0x000fe200078e0a05 */
[----:B------:R-:W-:Y:S02]  /*1460*/  USHF.L.U32 UR6, UR7, 0x3, URZ ;  /* 0x0000000307067899 */ /* 0x000fe4000800063f */
[----:B------:R2:W-:Y:S01]  /*1470*/  STL [R1+0x84], R6 ;  /* 0x0000840601007387 */ /* 0x0005e20000100800 */
[----:B------:R-:W-:Y:S01]  /*1480*/  UIADD3 UR28, UR22, 0x40, URZ ;  /* 0x00000040161c7890 */ /* 0x000fe2000fffe03f */
[--C-:B------:R-:W-:Y:S01]  /*1490*/  IMAD R0, R7, -0x10, -R4.reuse ;  /* 0xfffffff007007824 */ /* 0x100fe200078e0a04 */
[----:B------:R-:W-:Y:S01]  /*14a0*/  ULOP3.LUT UR6, UR6, 0x8, URZ, 0xc0, !UPT ;  /* 0x0000000806067892 */ /* 0x000fe2000f8ec03f */
[----:B------:R-:W-:Y:S01]  /*14b0*/  SHF.R.S32.HI R5, RZ, 0x1f, R4 ;  /* 0x0000001fff057819 */ /* 0x000fe20000011404 */
[----:B------:R-:W-:-:S02]  /*14c0*/  ULEA UR18, UR18, UR28, 0x3 ;  /* 0x0000001c12127291 */ /* 0x000fc4000f8e183f */
[----:B------:R-:W-:Y:S02]  /*14d0*/  ULOP3.LUT UR26, UR6, 0x8, URZ, 0x3c, !UPT ;  /* 0x00000008061a7892 */ /* 0x000fe4000f8e3c3f */
[----:B------:R-:W-:Y:S01]  /*14e0*/  ULOP3.LUT UR12, UR6, 0x18, URZ, 0x3c, !UPT ;  /* 0x00000018060c7892 */ /* 0x000fe2000f8e3c3f */
[----:B------:R-:W-:Y:S02]  /*14f0*/  IMAD.WIDE R2, R7, 0x10, R4 ;  /* 0x0000001007027825 */ /* 0x000fe400078e0204 */
[----:B------:R-:W-:Y:S02]  /*1500*/  ULDC UR6, c[0x0][0x284] ;  /* 0x0000a10000067ab9 */ /* 0x000fe40000000800 */
[----:B------:R-:W-:-:S05]  /*1510*/  VIADD R0, R0, UR6 ;  /* 0x0000000600007c36 */ /* 0x000fca0008000000 */
[----:B------:R2:W-:Y:S04]  /*1520*/  STL [R1+0x90], R0 ;  /* 0x0000900001007387 */ /* 0x0005e80000100800 */
[----:B------:R2:W-:Y:S02]  /*1530*/  STL.64 [R1+0x88], R2 ;  /* 0x0000880201007387 */ /* 0x0005e40000100a00 */
.L_x_297:
[----:B--2---:R-:W-:Y:S01]  /*1540*/  IMAD.U32 R0, RZ, RZ, UR27 ;  /* 0x0000001bff007e24 */ /* 0x004fe2000f8e00ff */
[----:B0-----:R-:W2:Y:S01]  /*1550*/  LDC R2, c[0x0][0x28c] ;  /* 0x0000a300ff027b82 */ /* 0x001ea20000000800 */
[----:B------:R-:W-:Y:S01]  /*1560*/  UMOV UR6, URZ ;  /* 0x0000003f00067c82 */ /* 0x000fe20008000000 */
[----:B------:R-:W-:Y:S02]  /*1570*/  UMOV UR24, UR5 ;  /* 0x0000000500187c82 */ /* 0x000fe40008000000 */
[----:B------:R-:W-:-:S04]  /*1580*/  SHF.L.U32 R0, R0, 0x1f, RZ ;  /* 0x0000001f00007819 */ /* 0x000fc800000006ff */
[----:B------:R-:W3:Y:S01]  /*1590*/  SYNCS.PHASECHK.TRANS64.TRYWAIT P0, [UR18+-0x8], R0 ;  /* 0xfffff800ff0075a7 */ /* 0x000ee20008000152 */
[----:B--2---:R-:W-:Y:S01]  /*15a0*/  ISETP.GE.AND P1, PT, R2, 0x1, PT ;  /* 0x000000010200780c */ /* 0x004fe20003f26270 */
[----:B-1-34-:R-:W-:-:S12]  /*15b0*/  @!P0 BRA `(.L_x_15) ;  /* 0x000000e800388947 */ /* 0x01afd80003800000 */
.L_x_318:
[----:B------:R3:W-:Y:S01]  /*15c0*/  STL [R1+0x6c], RZ ;  /* 0x00006cff01007387 */ /* 0x0007e20000100800 */
[----:B------:R-:W-:Y:S01]  /*15d0*/  UMOV UR23, UR4 ;  /* 0x0000000400177c82 */ /* 0x000fe20008000000 */
[----:B------:R-:W-:Y:S01]  /*15e0*/  UMOV UR7, URZ ;  /* 0x0000003f00077c82 */ /* 0x000fe20008000000 */
[----:B------:R-:W-:Y:S01]  /*15f0*/  UMOV UR8, URZ ;  /* 0x0000003f00087c82 */ /* 0x000fe20008000000 */
[----:B------:R3:W-:Y:S01]  /*1600*/  STL [R1+0x68], RZ ;  /* 0x000068ff01007387 */ /* 0x0007e20000100800 */
[----:B--2---:R-:W-:Y:S01]  /*1610*/  IMAD.MOV.U32 R0, RZ, RZ, RZ ;  /* 0x000000ffff007224 */ /* 0x004fe200078e00ff */
[----:B------:R-:W-:Y:S02]  /*1620*/  CS2R R2, SRZ ;  /* 0x0000000000027805 */ /* 0x000fe4000001ff00 */
[----:B------:R-:W-:Y:S01]  /*1630*/  CS2R R4, SRZ ;  /* 0x0000000000047805 */ /* 0x000fe2000001ff00 */
[----:B------:R3:W-:Y:S01]  /*1640*/  STL [R1+0x64], RZ ;  /* 0x000064ff01007387 */ /* 0x0007e20000100800 */
[----:B------:R-:W-:-:S02]  /*1650*/  CS2R R6, SRZ ;  /* 0x0000000000067805 */ /* 0x000fc4000001ff00 */
[----:B------:R-:W-:Y:S02]  /*1660*/  CS2R R8, SRZ ;  /* 0x0000000000087805 */ /* 0x000fe4000001ff00 */
[----:B0-----:R-:W-:Y:S01]  /*1670*/  CS2R R10, SRZ ;  /* 0x00000000000a7805 */ /* 0x001fe2000001ff00 */
[----:B------:R3:W-:Y:S01]  /*1680*/  STL [R1+0x60], RZ ;  /* 0x000060ff01007387 */ /* 0x0007e20000100800 */
[----:B------:R-:W-:Y:S02]  /*1690*/  CS2R R12, SRZ ;  /* 0x00000000000c7805 */ /* 0x000fe4000001ff00 */
[----:B------:R-:W-:Y:S02]  /*16a0*/  CS2R R14, SRZ ;  /* 0x00000000000e7805 */ /* 0x000fe4000001ff00 */
[----:B------:R-:W-:Y:S01]  /*16b0*/  CS2R R16, SRZ ;  /* 0x0000000000107805 */ /* 0x000fe2000001ff00 */
[----:B------:R3:W-:Y:S01]  /*16c0*/  STL [R1+0x5c], RZ ;  /* 0x00005cff01007387 */ /* 0x0007e20000100800 */
[----:B-1----:R-:W-:-:S02]  /*16d0*/  CS2R R18, SRZ ;  /* 0x0000000000127805 */ /* 0x002fc4000001ff00 */
[----:B------:R-:W-:Y:S02]  /*16e0*/  CS2R R20, SRZ ;  /* 0x0000000000147805 */ /* 0x000fe4000001ff00 */
[----:B------:R-:W-:Y:S01]  /*16f0*/  CS2R R22, SRZ ;  /* 0x0000000000167805 */ /* 0x000fe2000001ff00 */
[----:B------:R3:W-:Y:S01]  /*1700*/  STL [R1+0x58], RZ ;  /* 0x000058ff01007387 */ /* 0x0007e20000100800 */
[----:B------:R-:W-:Y:S02]  /*1710*/  CS2R R152, SRZ ;  /* 0x0000000000987805 */ /* 0x000fe4000001ff00 */
[----:B------:R-:W-:Y:S02]  /*1720*/  CS2R R154, SRZ ;  /* 0x00000000009a7805 */ /* 0x000fe4000001ff00 */
[----:B------:R-:W-:Y:S01]  /*1730*/  CS2R R156, SRZ ;  /* 0x00000000009c7805 */ /* 0x000fe2000001ff00 */
[----:B------:R3:W-:Y:S01]  /*1740*/  STL [R1+0x54], RZ ;  /* 0x000054ff01007387 */ /* 0x0007e20000100800 */
[----:B------:R-:W-:-:S02]  /*1750*/  CS2R R158, SRZ ;  /* 0x00000000009e7805 */ /* 0x000fc4000001ff00 */
        /* <DEDUP_REMOVED lines=44> */
[----:B------:R-:W-:Y:S01]  /*1a20*/  CS2R R226, SRZ ;  /* 0x0000000000e27805 */ /* 0x000fe2000001ff00 */
[----:B------:R-:W-:Y:S01]  /*1a30*/  IMAD.MOV.U32 R228, RZ, RZ, RZ ;  /* 0x000000ffffe47224 */ /* 0x000fe200078e00ff */
[----:B------:R3:W-:Y:S01]  /*1a40*/  STL [R1+0x24], RZ ;  /* 0x000024ff01007387 */ /* 0x0007e20000100800 */
[----:B------:R-:W-:Y:S02]  /*1a50*/  CS2R R24, SRZ ;  /* 0x0000000000187805 */ /* 0x000fe4000001ff00 */
[----:B------:R-:W-:-:S02]  /*1a60*/  CS2R R26, SRZ ;  /* 0x00000000001a7805 */ /* 0x000fc4000001ff00 */
[----:B------:R-:W-:Y:S01]  /*1a70*/  CS2R R28, SRZ ;  /* 0x00000000001c7805 */ /* 0x000fe2000001ff00 */
[----:B------:R3:W-:Y:S01]  /*1a80*/  STL [R1+0x20], RZ ;  /* 0x000020ff01007387 */ /* 0x0007e20000100800 */
[----:B------:R-:W-:Y:S02]  /*1a90*/  CS2R R30, SRZ ;  /* 0x00000000001e7805 */ /* 0x000fe4000001ff00 */
[----:B------:R-:W-:Y:S02]  /*1aa0*/  CS2R R32, SRZ ;  /* 0x0000000000207805 */ /* 0x000fe4000001ff00 */
[----:B------:R-:W-:Y:S01]  /*1ab0*/  CS2R R34, SRZ ;  /* 0x0000000000227805 */ /* 0x000fe2000001ff00 */
        /* <DEDUP_REMOVED lines=28> */
[----:B------:R3:W-:Y:S01]  /*1c80*/  STL [R1], RZ ;  /* 0x000000ff01007387 */ /* 0x0007e20000100800 */
[----:B------:R-:W-:Y:S02]  /*1c90*/  CS2R R78, SRZ ;  /* 0x00000000004e7805 */ /* 0x000fe4000001ff00 */
[----:B------:R-:W-:Y:S02]  /*1ca0*/  CS2R R80, SRZ ;  /* 0x0000000000507805 */ /* 0x000fe4000001ff00 */
[----:B------:R-:W-:Y:S02]  /*1cb0*/  CS2R R82, SRZ ;  /* 0x0000000000527805 */ /* 0x000fe4000001ff00 */
[----:B------:R-:W-:Y:S02]  /*1cc0*/  CS2R R84, SRZ ;  /* 0x0000000000547805 */ /* 0x000fe4000001ff00 */
[----:B------:R-:W-:-:S02]  /*1cd0*/  CS2R R86, SRZ ;  /* 0x0000000000567805 */ /* 0x000fc4000001ff00 */
[----:B------:R-:W-:Y:S02]  /*1ce0*/  CS2R R88, SRZ ;  /* 0x0000000000587805 */ /* 0x000fe4000001ff00 */
        /* <DEDUP_REMOVED lines=30> */
[----:B------:R-:W-:Y:S01]  /*1ed0*/  CS2R R150, SRZ ;  /* 0x0000000000967805 */ /* 0x000fe2000001ff00 */
[----:B---3--:R-:W-:Y:S06]  /*1ee0*/  @!P1 BRA `(.L_x_16) ;  /* 0x0000001000a09947 */ /* 0x008fec0003800000 */
[----:B------:R-:W-:-:S06]  /*1ef0*/  UISETP.NE.AND UP0, UPT, UR30, 0x3, UPT ;  /* 0x000000031e00788c */ /* 0x000fcc000bf05270 */
[----:B------:R-:W-:-:S13]  /*1f00*/  PLOP3.LUT P1, PT, PT, PT, UP0, 0x80, 0x0 ;  /* 0x000000000000781c */ /* 0x000fda0003f2f008 */
[----:B------:R-:W-:Y:S05]  /*1f10*/  @!P1 BRA `(.L_x_17) ;  /* 0x0000000000049947 */ /* 0x000fea0003800000 */
[----:B------:R-:W-:Y:S01]  /*1f20*/  BPT.TRAP 0x1 ;  /* 0x000000040000795c */ /* 0x000fe20000300000 */
.L_x_17:
[----:B------:R-:W-:Y:S01]  /*1f30*/  ULEA UR6, UR5, UR22, 0x3 ;  /* 0x0000001605067291 */ /* 0x000fe2000f8e183f */
[----:B------:R-:W-:-:S05]  /*1f40*/  IMAD.U32 R0, RZ, RZ, UR4 ;  /* 0x00000004ff007e24 */ /* 0x000fca000f8e00ff */
[----:B------:R-:W-:-:S04]  /*1f50*/  SHF.L.U32 R0, R0, 0x1f, RZ ;  /* 0x0000001f00007819 */ /* 0x000fc800000006ff */
[----:B------:R0:W1:Y:S01]  /*1f60*/  SYNCS.PHASECHK.TRANS64.TRYWAIT P0, [UR6], R0 ;  /* 0x00000000ff0075a7 */ /* 0x0000620008000146 */
[----:B------:R-:W-:Y:S05]  /*1f70*/  @!P1 BRA `(.L_x_18) ;  /* 0x0000000000049947 */ /* 0x000fea0003800000 */
[----:B------:R-:W-:Y:S01]  /*1f80*/  BPT.TRAP 0x1 ;  /* 0x000000040000795c */ /* 0x000fe20000300000 */
.L_x_18:
[----:B-1----:R-:W-:Y:S05]  /*1f90*/  @P0 BRA `(.L_x_19) ;  /* 0x0000000000080947 */ /* 0x002fea0003800000 */
[----:B------:R-:W1:Y:S02]  /*1fa0*/  SYNCS.PHASECHK.TRANS64.TRYWAIT P0, [UR6], R0 ;  /* 0x00000000ff0075a7 */ /* 0x000e640008000146 */
[----:B-1----:R-:W-:Y:S05]  /*1fb0*/  @!P0 BRA `(.L_x_20) ;  /* 0x000000dc00d08947 */ /* 0x002fea0003800000 */
.L_x_19:
[----:B------:R-:W-:Y:S01]  /*1fc0*/  UIADD3 UR6, UR22, 0x100, URZ ;  /* 0x0000010016067890 */ /* 0x000fe2000fffe03f */
[----:B------:R-:W-:Y:S01]  /*1fd0*/  WARPGROUP.ARRIVE ;  /* 0x00000000000079c5 */ /* 0x000fe20000000000 */
[----:B------:R-:W-:Y:S01]  /*1fe0*/  UIADD3 UR7, UR22, 0x6100, URZ ;  /* 0x0000610016077890 */ /* 0x000fe2000fffe03f */
[----:B------:R2:W-:Y:S01]  /*1ff0*/  STL [R1+0x6c], RZ ;  /* 0x00006cff01007387 */ /* 0x0005e20000100800 */
[----:B------:R-:W-:Y:S01]  /*2000*/  USHF.R.U32.HI UR6, URZ, 0x4, UR6 ;  /* 0x000000043f067899 */ /* 0x000fe20008011606 */
[----:B01----:R-:W-:Y:S01]  /*2010*/  IMAD.MOV.U32 R0, RZ, RZ, RZ ;  /* 0x000000ffff007224 */ /* 0x003fe200078e00ff */
[----:B------:R-:W-:Y:S01]  /*2020*/  USHF.R.U32.HI UR7, URZ, 0x4, UR7 ;  /* 0x000000043f077899 */ /* 0x000fe20008011607 */
[----:B------:R2:W-:Y:S01]  /*2030*/  STL [R1+0x68], RZ ;  /* 0x000068ff01007387 */ /* 0x0005e20000100800 */
[----:B------:R-:W-:Y:S01]  /*2040*/  ULOP3.LUT UR6, UR6, 0x3fff, URZ, 0xc0, !UPT ;  /* 0x00003fff06067892 */ /* 0x000fe2000f8ec03f */
[----:B------:R-:W-:Y:S01]  /*2050*/  CS2R R2, SRZ ;  /* 0x0000000000027805 */ /* 0x000fe2000001ff00 */
[----:B------:R-:W-:Y:S01]  /*2060*/  ULOP3.LUT UR7, UR7, 0x3fff, URZ, 0xc0, !UPT ;  /* 0x00003fff07077892 */ /* 0x000fe2000f8ec03f */
[----:B------:R2:W-:Y:S01]  /*2070*/  STL [R1+0x64], RZ ;  /* 0x000064ff01007387 */ /* 0x0005e20000100800 */
[----:B------:R-:W-:Y:S01]  /*2080*/  ULOP3.LUT UR6, UR6, 0x10000, URZ, 0xfc, !UPT ;  /* 0x0001000006067892 */ /* 0x000fe2000f8efc3f */
[----:B------:R-:W-:Y:S01]  /*2090*/  CS2R R4, SRZ ;  /* 0x0000000000047805 */ /* 0x000fe2000001ff00 */
[----:B------:R-:W-:Y:S01]  /*20a0*/  ULOP3.LUT UR7, UR7, 0x10000, URZ, 0xfc, !UPT ;  /* 0x0001000007077892 */ /* 0x000fe2000f8efc3f */
[----:B------:R2:W-:Y:S01]  /*20b0*/  STL [R1+0x60], RZ ;  /* 0x000060ff01007387 */ /* 0x0005e20000100800 */
[----:B------:R-:W-:Y:S01]  /*20c0*/  ULEA UR6, UR5, UR6, 0x9 ;  /* 0x0000000605067291 */ /* 0x000fe2000f8e483f */
[----:B------:R-:W-:Y:S01]  /*20d0*/  CS2R R6, SRZ ;  /* 0x0000000000067805 */ /* 0x000fe2000001ff00 */
[----:B------:R-:W-:Y:S01]  /*20e0*/  ULEA UR7, UR5, UR7, 0xb ;  /* 0x0000000705077291 */ /* 0x000fe2000f8e583f */
[----:B------:R2:W-:Y:S01]  /*20f0*/  STL [R1+0x5c], RZ ;  /* 0x00005cff01007387 */ /* 0x0005e20000100800 */
[----:B------:R-:W-:Y:S01]  /*2100*/  UMOV UR9, 0x40000040 ;  /* 0x4000004000097882 */ /* 0x000fe20000000000 */
[----:B------:R-:W-:Y:S01]  /*2110*/  UMOV UR11, 0x40000040 ;  /* 0x40000040000b7882 */ /* 0x000fe20000000000 */
[----:B------:R-:W-:Y:S01]  /*2120*/  CS2R R8, SRZ ;  /* 0x0000000000087805 */ /* 0x000fe2000001ff00 */
[----:B------:R-:W-:Y:S01]  /*2130*/  UMOV UR8, UR6 ;  /* 0x0000000600087c82 */ /* 0x000fe20008000000 */
[----:B------:R2:W-:Y:S01]  /*2140*/  STL [R1+0x58], RZ ;  /* 0x000058ff01007387 */ /* 0x0005e20000100800 */
[----:B------:R-:W-:Y:S01]  /*2150*/  UMOV UR10, UR7 ;  /* 0x00000007000a7c82 */ /* 0x000fe20008000000 */
[----:B------:R-:W-:Y:S01]  /*2160*/  CS2R R10, SRZ ;  /* 0x00000000000a7805 */ /* 0x000fe2000001ff00 */
[----:B------:R-:W-:Y:S01]  /*2170*/  QGMMA.64x256x32.F32.E5M2.E5M2 R24, gdesc[UR8], RZ, !UPT ;  /* 0x03e00000081879f3 */ /* 0x000fe2000c7038ff */
[----:B------:R-:W-:Y:S01]  /*2180*/  UIADD3 UR8, UR6, 0x2, URZ ;  /* 0x0000000206087890 */ /* 0x000fe2000fffe03f */
[----:B------:R2:W-:Y:S01]  /*2190*/  STL [R1+0x54], RZ ;  /* 0x000054ff01007387 */ /* 0x0005e20000100800 */
[----:B------:R-:W-:Y:S01]  /*21a0*/  UIADD3 UR10, UR7, 0x2, URZ ;  /* 0x00000002070a7890 */ /* 0x000fe2000fffe03f */
[----:B------:R-:W-:Y:S01]  /*21b0*/  CS2R R12, SRZ ;  /* 0x00000000000c7805 */ /* 0x000fe2000001ff00 */
[----:B------:R-:W-:Y:S01]  /*21c0*/  UMOV UR9, 0x40000040 ;  /* 0x4000004000097882 */ /* 0x000fe20000000000 */
[----:B------:R-:W-:Y:S01]  /*21d0*/  UMOV UR11, 0x40000040 ;  /* 0x40000040000b7882 */ /* 0x000fe20000000000 */
        /* <DEDUP_REMOVED lines=57> */
[----:B------:R-:W-:Y:S01]  /*2570*/  CS2R R226, SRZ ;  /* 0x0000000000e27805 */ /* 0x000fe2000001ff00 */
[----:B------:R-:W-:-:S02]  /*2580*/  IMAD.MOV.U32 R228, RZ, RZ, RZ ;  /* 0x000000ffffe47224 */ /* 0x000fc400078e00ff */
[----:B------:R2:W-:Y:S04]  /*2590*/  STL [R1+0x14], RZ ;  /* 0x000014ff01007387 */ /* 0x0005e80000100800 */
[----:B------:R2:W-:Y:S04]  /*25a0*/  STL [R1+0x10], RZ ;  /* 0x000010ff01007387 */ /* 0x0005e80000100800 */
[----:B------:R2:W-:Y:S04]  /*25b0*/  STL [R1+0xc], RZ ;  /* 0x00000cff01007387 */ /* 0x0005e80000100800 */
[----:B------:R2:W-:Y:S04]  /*25c0*/  STL [R1+0x8], RZ ;  /* 0x000008ff01007387 */ /* 0x0005e80000100800 */
[----:B------:R2:W-:Y:S04]  /*25d0*/  STL [R1+0x4], RZ ;  /* 0x000004ff01007387 */ /* 0x0005e80000100800 */
[----:B------:R2:W-:Y:S01]  /*25e0*/  STL [R1], RZ ;  /* 0x000000ff01007387 */ /* 0x0005e20000100800 */
[----:B------:R-:W-:Y:S01]  /*25f0*/  QGMMA.64x256x32.F32.E5M2.E5M2 R24, gdesc[UR8], R24 ;  /* 0x03e00000081879f3 */ /* 0x000fe20008703818 */
[----:B------:R-:W-:-:S02]  /*2600*/  UIADD3 UR8, UR6, 0x4, URZ ;  /* 0x0000000406087890 */ /* 0x000fc4000fffe03f */
[----:B------:R-:W-:Y:S01]  /*2610*/  UIADD3 UR10, UR7, 0x4, URZ ;  /* 0x00000004070a7890 */ /* 0x000fe2000fffe03f */
[----:B------:R-:W-:Y:S01]  /*2620*/  UMOV UR9, 0x40000040 ;  /* 0x4000004000097882 */ /* 0x000fe20000000000 */
[----:B------:R-:W-:-:S15]  /*2630*/  UMOV UR11, 0x40000040 ;  /* 0x40000040000b7882 */ /* 0x000fde0000000000 */
[----:B------:R-:W-:-:S08]  /*2640*/  NOP ;  /* 0x0000000000007918 */ /* 0x000fd00000000000 */
[----:B------:R-:W-:Y:S01]  /*2650*/  QGMMA.64x256x32.F32.E5M2.E5M2 R24, gdesc[UR8], R24 ;  /* 0x03e00000081879f3 */ /* 0x000fe20008703818 */
[----:B------:R-:W-:Y:S02]  /*2660*/  UIADD3 UR10, UR7, 0x6, URZ ;  /* 0x00000006070a7890 */ /* 0x000fe4000fffe03f */
[----:B------:R-:W-:Y:S01]  /*2670*/  UIADD3 UR8, UR6, 0x6, URZ ;  /* 0x0000000606087890 */ /* 0x000fe2000fffe03f */
[----:B------:R-:W-:Y:S01]  /*2680*/  ULDC UR7, c[0x0][0x50c] ;  /* 0x0001430000077ab9 */ /* 0x000fe20000000800 */
[----:B------:R-:W-:Y:S01]  /*2690*/  UMOV UR9, 0x40000040 ;  /* 0x4000004000097882 */ /* 0x000fe20000000000 */
[----:B------:R-:W-:Y:S01]  /*26a0*/  UISETP.NE.AND UP0, UPT, UR7, 0x4, UPT ;  /* 0x000000040700788c */ /* 0x000fe2000bf05270 */
[----:B------:R-:W-:Y:S01]  /*26b0*/  UMOV UR11, 0x40000040 ;  /* 0x40000040000b7882 */ /* 0x000fe20000000000 */
[----:B------:R-:W-:Y:S02]  /*26c0*/  UMOV UR6, 0x4 ;  /* 0x0000000400067882 */ /* 0x000fe40000000000 */
[----:B------:R-:W-:-:S06]  /*26d0*/  USEL UR7, URZ, 0x1, UP0 ;  /* 0x000000013f077887 */ /* 0x000fcc0008000000 */
[----:B------:R-:W-:-:S12]  /*26e0*/  ISETP.NE.AND P0, PT, RZ, UR7, PT ;  /* 0x00000007ff007c0c */ /* 0x000fd8000bf05270 */
[----:B------:R-:W-:Y:S01]  /*26f0*/  QGMMA.64x256x32.F32.E5M2.E5M2 R24, gdesc[UR8], R24, gsb0 ;  /* 0x03e00000081879f3 */ /* 0x000fe20008003818 */
[----:B--2---:R-:W-:Y:S05]  /*2700*/  @!P0 BRA `(.L_x_21) ;  /* 0x0000000800808947 */ /* 0x004fea0003800000 */
[----:B------:R-:W-:Y:S02]  /*2710*/  WARPGROUP.DEPBAR.LE gsb0, 0x0 ;  /* 0x00008000000079c5 */ /* 0x000fe40000010000 */
[----:B------:R-:W-:-:S01]  /*2720*/  FADD R227, RZ, R25 ;  /* 0x00000019ffe37221 */ /* 0x000fc20000000000 */
[----:B------:R-:W-:Y:S01]  /*2730*/  FADD R228, RZ, R24 ;  /* 0x00000018ffe47221 */ /* 0x000fe20000000000 */
[----:B------:R-:W-:-:S01]  /*2740*/  FADD R226, RZ, R26 ;  /* 0x0000001affe27221 */ /* 0x000fc20000000000 */
[----:B------:R-:W-:Y:S01]  /*2750*/  FADD R225, RZ, R27 ;  /* 0x0000001bffe17221 */ /* 0x000fe20000000000 */
[----:B------:R-:W-:-:S01]  /*2760*/  FADD R224, RZ, R28 ;  /* 0x0000001cffe07221 */ /* 0x000fc20000000000 */
[----:B------:R0:W-:Y:S01]  /*2770*/  STL [R1+0x98], R227 ;  /* 0x000098e301007387 */ /* 0x0001e20000100800 */
[----:B------:R-:W-:-:S01]  /*2780*/  FADD R223, RZ, R29 ;  /* 0x0000001dffdf7221 */ /* 0x000fc20000000000 */
[----:B------:R-:W-:Y:S01]  /*2790*/  FADD R222, RZ, R30 ;  /* 0x0000001effde7221 */ /* 0x000fe20000000000 */
[----:B------:R-:W-:-:S01]  /*27a0*/  FADD R221, RZ, R31 ;  /* 0x0000001fffdd7221 */ /* 0x000fc20000000000 */
[----:B------:R-:W-:Y:S01]  /*27b0*/  FADD R220, RZ, R32 ;  /* 0x00000020ffdc7221 */ /* 0x000fe20000000000 */
[----:B------:R-:W-:-:S01]  /*27c0*/  FADD R219, RZ, R33 ;  /* 0x00000021ffdb7221 */ /* 0x000fc20000000000 */
[----:B------:R-:W-:Y:S01]  /*27d0*/  FADD R218, RZ, R34 ;  /* 0x00000022ffda7221 */ /* 0x000fe20000000000 */
[----:B------:R-:W-:-:S01]  /*27e0*/  FADD R217, RZ, R35 ;  /* 0x00000023ffd97221 */ /* 0x000fc20000000000 */
[----:B------:R-:W-:Y:S01]  /*27f0*/  FADD R216, RZ, R36 ;  /* 0x00000024ffd87221 */ /* 0x000fe20000000000 */
[----:B------:R-:W-:-:S01]  /*2800*/  FADD R215, RZ, R37 ;  /* 0x00000025ffd77221 */ /* 0x000fc20000000000 */
[----:B0-----:R-:W-:Y:S01]  /*2810*/  FADD R227, RZ, R124 ;  /* 0x0000007cffe37221 */ /* 0x001fe20000000000 */
[----:B------:R-:W-:-:S01]  /*2820*/  FADD R214, RZ, R38 ;  /* 0x00000026ffd67221 */ /* 0x000fc20000000000 */
[----:B------:R-:W-:Y:S01]  /*2830*/  FADD R213, RZ, R39 ;  /* 0x00000027ffd57221 */ /* 0x000fe20000000000 */
[----:B------:R-:W-:-:S01]  /*2840*/  FADD R212, RZ, R40 ;  /* 0x00000028ffd47221 */ /* 0x000fc20000000000 */
[----:B------:R-:W-:Y:S01]  /*2850*/  FADD R211, RZ, R41 ;  /* 0x00000029ffd37221 */ /* 0x000fe20000000000 */
[----:B------:R0:W-:Y:S01]  /*2860*/  STL [R1], R227 ;  /* 0x000000e301007387 */ /* 0x0001e20000100800 */
        /* <DEDUP_REMOVED lines=94> */
[----:B0-----:R-:W-:-:S05]  /*2e50*/  FADD R227, RZ, R131 ;  /* 0x00000083ffe37221 */ /* 0x001fca0000000000 */
[----:B------:R0:W-:Y:S02]  /*2e60*/  STL [R1+0x1c], R227 ;  /* 0x00001ce301007387 */ /* 0x0001e40000100800 */
        /* <DEDUP_REMOVED lines=39> */
[----:B------:R0:W-:Y:S04]  /*30e0*/  STL [R1+0x6c], R227 ;  /* 0x00006ce301007387 */ /* 0x0001e80000100800 */
[----:B0-----:R0:W5:Y:S01]  /*30f0*/  LDL.LU R227, [R1+0x98] ;  /* 0x0000980001e37983 */ /* 0x0011620000300800 */
[----:B------:R-:W-:-:S05]  /*3100*/  UMOV UR6, URZ ;  /* 0x0000003f00067c82 */ /* 0x000fca0008000000 */
.L_x_21:
[----:B------:R-:W-:Y:S01]  /*3110*/  UIADD3 UR24, UR5, 0x1, URZ ;  /* 0x0000000105187890 */ /* 0x000fe2000fffe03f */
[----:B------:R-:W-:-:S03]  /*3120*/  UMOV UR8, 0x1 ;  /* 0x0000000100087882 */ /* 0x000fc60000000000 */
[----:B------:R-:W-:-:S04]  /*3130*/  UISETP.NE.AND UP0, UPT, UR24, 0x3, UPT ;  /* 0x000000031800788c */ /* 0x000fc8000bf05270 */
[----:B------:R-:W-:Y:S02]  /*3140*/  USEL UR23, URZ, 0x1, UP0 ;  /* 0x000000013f177887 */ /* 0x000fe40008000000 */
[----:B------:R-:W-:Y:S02]  /*3150*/  USEL UR24, UR24, URZ, UP0 ;  /* 0x0000003f18187287 */ /* 0x000fe40008000000 */
[----:B------:R-:W-:-:S12]  /*3160*/  ULOP3.LUT UR23, UR4, UR23, URZ, 0x3c, !UPT ;  /* 0x0000001704177292 */ /* 0x000fd8000f8e3c3f */
.L_x_16:
[----:B------:R-:W-:-:S06]  /*3170*/  UISETP.GE.AND UP0, UPT, UR19, 0x1, UPT ;  /* 0x000000011300788c */ /* 0x000fcc000bf06270 */
[----:B------:R-:W-:-:S13]  /*3180*/  PLOP3.LUT P0, PT, PT, PT, UP0, 0x80, 0x0 ;  /* 0x000000000000781c */ /* 0x000fda0003f0f008 */
[----:B------:R-:W-:Y:S05]  /*3190*/  @!P0 BRA `(.L_x_22) ;  /* 0x0000001000bc8947 */ /* 0x000fea0003800000 */
[----:B------:R-:W-:Y:S01]  /*31a0*/  UMOV UR25, UR19 ;  /* 0x0000001300197c82 */ /* 0x000fe20008000000 */
[----:B------:R-:W-:Y:S01]  /*31b0*/  UMOV UR33, UR5 ;  /* 0x0000000500217c82 */ /* 0x000fe20008000000 */
[----:B------:R-:W-:-:S05]  /*31c0*/  ULDC UR35, c[0x0][0x50c] ;  /* 0x0001430000237ab9 */ /* 0x000fca0000000800 */
.L_x_30:
[----:B------:R-:W-:-:S06]  /*31d0*/  UISETP.NE.AND UP0, UPT, UR30, 0x3, UPT ;  /* 0x000000031e00788c */ /* 0x000fcc000bf05270 */
[----:B------:R-:W-:-:S13]  /*31e0*/  PLOP3.LUT P1, PT, PT, PT, UP0, 0x80, 0x0 ;  /* 0x000000000000781c */ /* 0x000fda0003f2f008 */
[----:B-1---5:R-:W-:Y:S05]  /*31f0*/  @!P1 BRA `(.L_x_23) ;  /* 0x0000000000049947 */ /* 0x022fea0003800000 */
[----:B------:R-:W-:Y:S01]  /*3200*/  BPT.TRAP 0x1 ;  /* 0x000000040000795c */ /* 0x000fe20000300000 */
.L_x_23:
[----:B------:R-:W-:Y:S01]  /*3210*/  ULEA UR9, UR24, UR22, 0x3 ;  /* 0x0000001618097291 */ /* 0x000fe2000f8e183f */
[----:B------:R-:W-:-:S05]  /*3220*/  IMAD.U32 R229, RZ, RZ, UR23 ;  /* 0x00000017ffe57e24 */ /* 0x000fca000f8e00ff */
[----:B------:R-:W-:-:S04]  /*3230*/  SHF.L.U32 R229, R229, 0x1f, RZ ;  /* 0x0000001fe5e57819 */ /* 0x000fc800000006ff */
[----:B------:R1:W2:Y:S01]  /*3240*/  SYNCS.PHASECHK.TRANS64.TRYWAIT P0, [UR9], R229 ;  /* 0x000000e5ff0075a7 */ /* 0x0002a20008000149 */
[----:B------:R-:W-:Y:S05]  /*3250*/  @!P1 BRA `(.L_x_24) ;  /* 0x0000000000049947 */ /* 0x000fea0003800000 */
[----:B------:R-:W-:Y:S01]  /*3260*/  BPT.TRAP 0x1 ;  /* 0x000000040000795c */ /* 0x000fe20000300000 */
.L_x_24:
[----:B--2---:R-:W-:Y:S05]  /*3270*/  @P0 BRA `(.L_x_25) ;  /* 0x0000000000080947 */ /* 0x004fea0003800000 */
[----:B------:R-:W2:Y:S02]  /*3280*/  SYNCS.PHASECHK.TRANS64.TRYWAIT P0, [UR9], R229 ;  /* 0x000000e5ff0075a7 */ /* 0x000ea40008000149 */
[----:B--2---:R-:W-:Y:S05]  /*3290*/  @!P0 BRA `(.L_x_26) ;  /* 0x000000cc00308947 */ /* 0x004fea0003800000 */
.L_x_25:
[----:B------:R-:W-:Y:S01]  /*32a0*/  UIADD3 UR9, UR22, 0x100, URZ ;  /* 0x0000010016097890 */ /* 0x000fe2000fffe03f */
[----:B------:R-:W-:Y:S01]  /*32b0*/  WARPGROUP.ARRIVE ;  /* 0x00000000000079c5 */ /* 0x000fe20000000000 */
[----:B------:R-:W-:Y:S02]  /*32c0*/  UIADD3 UR10, UR22, 0x6100, URZ ;  /* 0x00006100160a7890 */ /* 0x000fe4000fffe03f */
[----:B------:R-:W-:Y:S02]  /*32d0*/  USHF.R.U32.HI UR9, URZ, 0x4, UR9 ;  /* 0x000000043f097899 */ /* 0x000fe40008011609 */
[----:B------:R-:W-:Y:S02]  /*32e0*/  USHF.R.U32.HI UR10, URZ, 0x4, UR10 ;  /* 0x000000043f0a7899 */ /* 0x000fe4000801160a */
[----:B------:R-:W-:Y:S02]  /*32f0*/  UISETP.NE.AND UP0, UPT, UR7, URZ, UPT ;  /* 0x0000003f0700728c */ /* 0x000fe4000bf05270 */
[----:B------:R-:W-:-:S02]  /*3300*/  ULOP3.LUT UR9, UR9, 0x3fff, URZ, 0xc0, !UPT ;  /* 0x00003fff09097892 */ /* 0x000fc4000f8ec03f */
[----:B------:R-:W-:Y:S02]  /*3310*/  ULOP3.LUT UR10, UR10, 0x3fff, URZ, 0xc0, !UPT ;  /* 0x00003fff0a0a7892 */ /* 0x000fe4000f8ec03f */
[----:B------:R-:W-:Y:S02]  /*3320*/  USEL UR8, UR8, URZ, !UP0 ;  /* 0x0000003f08087287 */ /* 0x000fe4000c000000 */
[----:B------:R-:W-:Y:S02]  /*3330*/  ULOP3.LUT UR7, UR9, 0x10000, URZ, 0xfc, !UPT ;  /* 0x0001000009077892 */ /* 0x000fe4000f8efc3f */
[----:B------:R-:W-:Y:S02]  /*3340*/  ULOP3.LUT UR10, UR10, 0x10000, URZ, 0xfc, !UPT ;  /* 0x000100000a0a7892 */ /* 0x000fe4000f8efc3f */
[----:B------:R-:W-:Y:S02]  /*3350*/  UISETP.NE.U32.AND UP0, UPT, UR8, URZ, UPT ;  /* 0x0000003f0800728c */ /* 0x000fe4000bf05070 */
[----:B------:R-:W-:-:S02]  /*3360*/  ULEA UR7, UR24, UR7, 0x9 ;  /* 0x0000000718077291 */ /* 0x000fc4000f8e483f */
[----:B------:R-:W-:Y:S01]  /*3370*/  ULEA UR34, UR24, UR10, 0xb ;  /* 0x0000000a18227291 */ /* 0x000fe2000f8e583f */
[----:B------:R-:W-:Y:S01]  /*3380*/  UMOV UR9, 0x40000040 ;  /* 0x4000004000097882 */ /* 0x000fe20000000000 */
[----:B------:R-:W-:Y:S01]  /*3390*/  UMOV UR11, 0x40000040 ;  /* 0x40000040000b7882 */ /* 0x000fe20000000000 */
[----:B------:R-:W-:Y:S02]  /*33a0*/  UIADD3 UR6, UR6, 0x4, URZ ;  /* 0x0000000406067890 */ /* 0x000fe4000fffe03f */
[----:B------:R-:W-:Y:S02]  /*33b0*/  UMOV UR8, UR7 ;  /* 0x0000000700087c82 */ /* 0x000fe40008000000 */
[----:B------:R-:W-:Y:S02]  /*33c0*/  UMOV UR10, UR34 ;  /* 0x00000022000a7c82 */ /* 0x000fe40008000000 */
[----:B------:R-:W-:Y:S01]  /*33d0*/  QGMMA.64x256x32.F32.E5M2.E5M2 R24, gdesc[UR8], R24, UP0 ;  /* 0x03e00000081879f3 */ /* 0x000fe2000bf03818 */
[----:B------:R-:W-:-:S02]  /*33e0*/  UIADD3 UR8, UR7, 0x2, URZ ;  /* 0x0000000207087890 */ /* 0x000fc4000fffe03f */
[----:B------:R-:W-:Y:S01]  /*33f0*/  UIADD3 UR10, UR34, 0x2, URZ ;  /* 0x00000002220a7890 */ /* 0x000fe2000fffe03f */
[----:B------:R-:W-:Y:S01]  /*3400*/  UMOV UR9, 0x40000040 ;  /* 0x4000004000097882 */ /* 0x000fe20000000000 */
[----:B------:R-:W-:Y:S01]  /*3410*/  UMOV UR11, 0x40000040 ;  /* 0x40000040000b7882 */ /* 0x000fe20000000000 */
[----:B------:R-:W-:-:S15]  /*3420*/  UISETP.NE.AND UP0, UPT, UR6, UR35, UPT ;  /* 0x000000230600728c */ /* 0x000fde000bf05270 */
[----:B------:R-:W-:-:S07]  /*3430*/  NOP ;  /* 0x0000000000007918 */ /* 0x000fce0000000000 */
[----:B------:R-:W-:Y:S01]  /*3440*/  QGMMA.64x256x32.F32.E5M2.E5M2 R24, gdesc[UR8], R24 ;  /* 0x03e00000081879f3 */ /* 0x000fe20008703818 */
[----:B------:R-:W-:Y:S02]  /*3450*/  UIADD3 UR8, UR7, 0x4, URZ ;  /* 0x0000000407087890 */ /* 0x000fe4000fffe03f */
[----:B------:R-:W-:Y:S01]  /*3460*/  UIADD3 UR10, UR34, 0x4, URZ ;  /* 0x00000004220a7890 */ /* 0x000fe2000fffe03f */
[----:B------:R-:W-:Y:S01]  /*3470*/  UMOV UR9, 0x40000040 ;  /* 0x4000004000097882 */ /* 0x000fe20000000000 */
[----:B------:R-:W-:-:S15]  /*3480*/  UMOV UR11, 0x40000040 ;  /* 0x40000040000b7882 */ /* 0x000fde0000000000 */
[----:B------:R-:W-:-:S08]  /*3490*/  NOP ;  /* 0x0000000000007918 */ /* 0x000fd00000000000 */
[----:B------:R-:W-:Y:S01]  /*34a0*/  QGMMA.64x256x32.F32.E5M2.E5M2 R24, gdesc[UR8], R24 ;  /* 0x03e00000081879f3 */ /* 0x000fe20008703818 */
[----:B------:R-:W-:Y:S02]  /*34b0*/  UIADD3 UR8, UR7, 0x6, URZ ;  /* 0x0000000607087890 */ /* 0x000fe4000fffe03f */
[----:B------:R-:W-:Y:S01]  /*34c0*/  UIADD3 UR10, UR34, 0x6, URZ ;  /* 0x00000006220a7890 */ /* 0x000fe2000fffe03f */
[----:B------:R-:W-:Y:S01]  /*34d0*/  UMOV UR9, 0x40000040 ;  /* 0x4000004000097882 */ /* 0x000fe20000000000 */
[----:B------:R-:W-:Y:S01]  /*34e0*/  UMOV UR11, 0x40000040 ;  /* 0x40000040000b7882 */ /* 0x000fe20000000000 */
[----:B------:R-:W-:-:S06]  /*34f0*/  USEL UR7, URZ, 0x1, UP0 ;  /* 0x000000013f077887 */ /* 0x000fcc0008000000 */
[----:B------:R-:W-:-:S15]  /*3500*/  ISETP.NE.AND P0, PT, RZ, UR7, PT ;  /* 0x00000007ff007c0c */ /* 0x000fde000bf05270 */
[----:B------:R-:W-:-:S01]  /*3510*/  NOP ;  /* 0x0000000000007918 */ /* 0x000fc20000000000 */
[----:B------:R-:W-:Y:S03]  /*3520*/  QGMMA.64x256x32.F32.E5M2.E5M2 R24, gdesc[UR8], R24, gsb0 ;  /* 0x03e00000081879f3 */ /* 0x000fe60008003818 */
[----:B------:R-:W-:Y:S02]  /*3530*/  WARPGROUP.DEPBAR.LE gsb0, 0x1 ;  /* 0x00008000000079c5 */ /* 0x000fe40000010100 */
[----:B------:R-:W-:Y:S05]  /*3540*/  @!P0 BRA `(.L_x_27) ;  /* 0x0000000c00708947 */ /* 0x000fea0003800000 */
[----:B------:R-:W-:Y:S02]  /*3550*/  WARPGROUP.DEPBAR.LE gsb0, 0x0 ;  /* 0x00008000000079c5 */ /* 0x000fe40000010000 */
[----:B-----5:R-:W-:-:S01]  /*3560*/  FADD R227, R25, R227 ;  /* 0x000000e319e37221 */ /* 0x020fc20000000000 */
[----:B------:R-:W-:Y:S01]  /*3570*/  FADD R226, R26, R226 ;  /* 0x000000e21ae27221 */ /* 0x000fe20000000000 */
[----:B------:R-:W-:-:S01]  /*3580*/  FADD R225, R27, R225 ;  /* 0x000000e11be17221 */ /* 0x000fc20000000000 */
[----:B------:R-:W-:Y:S01]  /*3590*/  FADD R224, R28, R224 ;  /* 0x000000e01ce07221 */ /* 0x000fe20000000000 */
[----:B------:R-:W-:-:S01]  /*35a0*/  FADD R223, R29, R223 ;  /* 0x000000df1ddf7221 */ /* 0x000fc20000000000 */
[----:B------:R2:W-:Y:S01]  /*35b0*/  STL [R1+0x98], R227 ;  /* 0x000098e301007387 */ /* 0x0005e20000100800 */
[----:B------:R-:W-:-:S01]  /*35c0*/  FADD R222, R30, R222 ;  /* 0x000000de1ede7221 */ /* 0x000fc20000000000 */
[----:B------:R-:W-:Y:S01]  /*35d0*/  FADD R221, R31, R221 ;  /* 0x000000dd1fdd7221 */ /* 0x000fe20000000000 */
[----:B------:R-:W-:-:S01]  /*35e0*/  FADD R220, R32, R220 ;  /* 0x000000dc20dc7221 */ /* 0x000fc20000000000 */
[----:B------:R-:W-:Y:S01]  /*35f0*/  FADD R219, R33, R219 ;  /* 0x000000db21db7221 */ /* 0x000fe20000000000 */
[----:B------:R-:W-:-:S01]  /*3600*/  FADD R218, R34, R218 ;  /* 0x000000da22da7221 */ /* 0x000fc20000000000 */
[----:B------:R-:W-:Y:S01]  /*3610*/  FADD R217, R35, R217 ;  /* 0x000000d923d97221 */ /* 0x000fe20000000000 */
[----:B------:R-:W-:-:S01]  /*3620*/  FADD R216, R36, R216 ;  /* 0x000000d824d87221 */ /* 0x000fc20000000000 */
[----:B------:R-:W-:Y:S01]  /*3630*/  FADD R215, R37, R215 ;  /* 0x000000d725d77221 */ /* 0x000fe20000000000 */
[----:B------:R-:W-:-:S01]  /*3640*/  FADD R214, R38, R214 ;  /* 0x000000d626d67221 */ /* 0x000fc20000000000 */
[----:B--2---:R-:W2:Y:S01]  /*3650*/  LDL.LU R227, [R1+0x28] ;  /* 0x0000280001e37983 */ /* 0x004ea20000300800 */
[----:B------:R-:W-:-:S01]  /*3660*/  FADD R213, R39, R213 ;  /* 0x000000d527d57221 */ /* 0x000fc20000000000 */
[----:B------:R-:W-:Y:S01]  /*3670*/  FADD R212, R40, R212 ;  /* 0x000000d428d47221 */ /* 0x000fe20000000000 */
[----:B------:R-:W-:-:S01]  /*3680*/  FADD R211, R41, R211 ;  /* 0x000000d329d37221 */ /* 0x000fc20000000000 */
[----:B------:R3:W-:Y:S01]  /*3690*/  STL [R1+0x9c], R226 ;  /* 0x00009ce201007387 */ /* 0x0007e20000100800 */
[----:B------:R-:W-:-:S03]  /*36a0*/  FADD R228, R24, R228 ;  /* 0x000000e418e47221 */ /* 0x000fc60000000000 */
[----:B---3--:R-:W3:Y:S04]  /*36b0*/  LDL.LU R226, [R1+0x24] ;  /* 0x0000240001e27983 */ /* 0x008ee80000300800 */
[----:B------:R4:W-:Y:S04]  /*36c0*/  STL [R1+0xa0], R225 ;  /* 0x0000a0e101007387 */ /* 0x0009e80000100800 */
[----:B----4-:R-:W4:Y:S04]  /*36d0*/  LDL.LU R225, [R1+0x20] ;  /* 0x0000200001e17983 */ /* 0x010f280000300800 */
[----:B------:R0:W-:Y:S04]  /*36e0*/  STL [R1+0xa4], R224 ;  /* 0x0000a4e001007387 */ /* 0x0001e80000100800 */
[----:B0-----:R-:W4:Y:S04]  /*36f0*/  LDL.LU R224, [R1+0x1c] ;  /* 0x00001c0001e07983 */ /* 0x001f280000300800 */
        /* <DEDUP_REMOVED lines=13> */
[----:B0-----:R-:W4:Y:S04]  /*37d0*/  LDL.LU R217, [R1] ;  /* 0x0000000001d97983 */ /* 0x001f280000300800 */
[----:B------:R-:W-:Y:S04]  /*37e0*/  STL [R1+0xc4], R216 ;  /* 0x0000c4d801007387 */ /* 0x000fe80000100800 */
[----:B------:R-:W-:Y:S04]  /*37f0*/  STL [R1+0xc8], R215 ;  /* 0x0000c8d701007387 */ /* 0x000fe80000100800 */
[----:B------:R-:W-:Y:S04]  /*3800*/  STL [R1+0xcc], R214 ;  /* 0x0000ccd601007387 */ /* 0x000fe80000100800 */
[----:B------:R-:W-:Y:S04]  /*3810*/  STL [R1+0xd0], R213 ;  /* 0x0000d0d501007387 */ /* 0x000fe80000100800 */
[----:B------:R-:W-:Y:S04]  /*3820*/  STL [R1+0xd4], R212 ;  /* 0x0000d4d401007387 */ /* 0x000fe80000100800 */
[----:B------:R0:W-:Y:S01]  /*3830*/  STL [R1+0xd8], R211 ;  /* 0x0000d8d301007387 */ /* 0x0001e20000100800 */
[----:B--2---:R-:W-:-:S01]  /*3840*/  FADD R227, R134, R227 ;  /* 0x000000e386e37221 */ /* 0x004fc20000000000 */
[----:B---3--:R-:W-:Y:S01]  /*3850*/  FADD R226, R133, R226 ;  /* 0x000000e285e27221 */ /* 0x008fe20000000000 */
[----:B----4-:R-:W-:-:S01]  /*3860*/  FADD R225, R132, R225 ;  /* 0x000000e184e17221 */ /* 0x010fc20000000000 */
[----:B------:R-:W-:Y:S01]  /*3870*/  FADD R224, R131, R224 ;  /* 0x000000e083e07221 */ /* 0x000fe20000000000 */
[----:B------:R-:W-:-:S01]  /*3880*/  FADD R223, R130, R223 ;  /* 0x000000df82df7221 */ /* 0x000fc20000000000 */
[----:B------:R-:W-:Y:S01]  /*3890*/  FADD R222, R129, R222 ;  /* 0x000000de81de7221 */ /* 0x000fe20000000000 */
[----:B------:R-:W-:-:S01]  /*38a0*/  FADD R221, R128, R221 ;  /* 0x000000dd80dd7221 */ /* 0x000fc20000000000 */
[----:B------:R-:W-:Y:S01]  /*38b0*/  FADD R220, R127, R220 ;  /* 0x000000dc7fdc7221 */ /* 0x000fe20000000000 */
[----:B------:R-:W-:-:S01]  /*38c0*/  FADD R219, R126, R219 ;  /* 0x000000db7edb7221 */ /* 0x000fc20000000000 */
[----:B------:R-:W-:Y:S01]  /*38d0*/  FADD R218, R125, R218 ;  /* 0x000000da7dda7221 */ /* 0x000fe20000000000 */
[----:B------:R-:W-:-:S05]  /*38e0*/  FADD R217, R124, R217 ;  /* 0x000000d97cd97221 */ /* 0x000fca0000000000 */
[----:B------:R2:W-:Y:S04]  /*38f0*/  STL [R1], R217 ;  /* 0x000000d901007387 */ /* 0x0005e80000100800 */
[----:B------:R3:W-:Y:S04]  /*3900*/  STL [R1+0x4], R218 ;  /* 0x000004da01007387 */ /* 0x0007e80000100800 */
[----:B------:R4:W-:Y:S04]  /*3910*/  STL [R1+0x8], R219 ;  /* 0x000008db01007387 */ /* 0x0009e80000100800 */
[----:B------:R1:W-:Y:S04]  /*3920*/  STL [R1+0xc], R220 ;  /* 0x00000cdc01007387 */ /* 0x0003e80000100800 */
[----:B------:R1:W-:Y:S04]  /*3930*/  STL [R1+0x10], R221 ;  /* 0x000010dd01007387 */ /* 0x0003e80000100800 */
[----:B------:R1:W-:Y:S04]  /*3940*/  STL [R1+0x14], R222 ;  /* 0x000014de01007387 */ /* 0x0003e80000100800 */
[----:B------:R1:W-:Y:S04]  /*3950*/  STL [R1+0x18], R223 ;  /* 0x000018df01007387 */ /* 0x0003e80000100800 */
[----:B------:R1:W-:Y:S04]  /*3960*/  STL [R1+0x1c], R224 ;  /* 0x00001ce001007387 */ /* 0x0003e80000100800 */
[----:B0-----:R-:W4:Y:S04]  /*3970*/  LDL.LU R211, [R1+0x2c] ;  /* 0x00002c0001d37983 */ /* 0x001f280000300800 */
[----:B------:R0:W-:Y:S04]  /*3980*/  STL [R1+0x20], R225 ;  /* 0x000020e101007387 */ /* 0x0001e80000100800 */
[----:B------:R-:W4:Y:S04]  /*3990*/  LDL.LU R212, [R1+0x30] ;  /* 0x0000300001d47983 */ /* 0x000f280000300800 */
[----:B------:R0:W-:Y:S04]  /*39a0*/  STL [R1+0x24], R226 ;  /* 0x000024e201007387 */ /* 0x0001e80000100800 */
[----:B------:R-:W4:Y:S04]  /*39b0*/  LDL.LU R213, [R1+0x34] ;  /* 0x0000340001d57983 */ /* 0x000f280000300800 */
[----:B------:R0:W-:Y:S04]  /*39c0*/  STL [R1+0x28], R227 ;  /* 0x000028e301007387 */ /* 0x0001e80000100800 */
[----:B------:R-:W4:Y:S04]  /*39d0*/  LDL.LU R214, [R1+0x38] ;  /* 0x0000380001d67983 */ /* 0x000f280000300800 */
[----:B------:R-:W4:Y:S04]  /*39e0*/  LDL.LU R215, [R1+0x3c] ;  /* 0x00003c0001d77983 */ /* 0x000f280000300800 */
[----:B------:R-:W4:Y:S04]  /*39f0*/  LDL.LU R216, [R1+0x40] ;  /* 0x0000400001d87983 */ /* 0x000f280000300800 */
[----:B--2---:R-:W2:Y:S04]  /*3a00*/  LDL.LU R217, [R1+0x44] ;  /* 0x0000440001d97983 */ /* 0x004ea80000300800 */
[----:B---3--:R-:W3:Y:S04]  /*3a10*/  LDL.LU R218, [R1+0x48] ;  /* 0x0000480001da7983 */ /* 0x008ee80000300800 */
[----:B----4-:R-:W4:Y:S04]  /*3a20*/  LDL.LU R219, [R1+0x4c] ;  /* 0x00004c0001db7983 */ /* 0x010f280000300800 */
[----:B-1----:R-:W4:Y:S04]  /*3a30*/  LDL.LU R220, [R1+0x50] ;  /* 0x0000500001dc7983 */ /* 0x002f280000300800 */
[----:B------:R-:W4:Y:S04]  /*3a40*/  LDL.LU R221, [R1+0x54] ;  /* 0x0000540001dd7983 */ /* 0x000f280000300800 */
[----:B------:R-:W4:Y:S04]  /*3a50*/  LDL.LU R222, [R1+0x58] ;  /* 0x0000580001de7983 */ /* 0x000f280000300800 */
[----:B------:R-:W4:Y:S04]  /*3a60*/  LDL.LU R223, [R1+0x5c] ;  /* 0x00005c0001df7983 */ /* 0x000f280000300800 */
[----:B------:R-:W4:Y:S04]  /*3a70*/  LDL.LU R224, [R1+0x60] ;  /* 0x0000600001e07983 */ /* 0x000f280000300800 */
[----:B0-----:R-:W4:Y:S04]  /*3a80*/  LDL.LU R225, [R1+0x64] ;  /* 0x0000640001e17983 */ /* 0x001f280000300800 */
[----:B------:R-:W4:Y:S04]  /*3a90*/  LDL.LU R226, [R1+0x68] ;  /* 0x0000680001e27983 */ /* 0x000f280000300800 */
[----:B------:R-:W4:Y:S01]  /*3aa0*/  LDL.LU R227, [R1+0x6c] ;  /* 0x00006c0001e37983 */ /* 0x000f220000300800 */
[----:B------:R-:W-:-:S05]  /*3ab0*/  FADD R211, R135, R211 ;  /* 0x000000d387d37221 */ /* 0x000fca0000000000 */
[----:B------:R0:W-:Y:S01]  /*3ac0*/  STL [R1+0x2c], R211 ;  /* 0x00002cd301007387 */ /* 0x0001e20000100800 */
[----:B------:R-:W-:-:S03]  /*3ad0*/  FADD R212, R136, R212 ;  /* 0x000000d488d47221 */ /* 0x000fc60000000000 */
[----:B0-----:R0:W5:Y:S01]  /*3ae0*/  LDL.LU R211, [R1+0xd8] ;  /* 0x0000d80001d37983 */ /* 0x0011620000300800 */
[----:B------:R-:W-:-:S03]  /*3af0*/  FADD R213, R137, R213 ;  /* 0x000000d589d57221 */ /* 0x000fc60000000000 */
[----:B------:R1:W-:Y:S01]  /*3b00*/  STL [R1+0x30], R212 ;  /* 0x000030d401007387 */ /* 0x0003e20000100800 */
[----:B------:R-:W-:-:S01]  /*3b10*/  FADD R214, R138, R214 ;  /* 0x000000d68ad67221 */ /* 0x000fc20000000000 */
[----:B------:R-:W-:Y:S02]  /*3b20*/  FADD R215, R139, R215 ;  /* 0x000000d78bd77221 */ /* 0x000fe40000000000 */
[----:B-1----:R0:W5:Y:S01]  /*3b30*/  LDL.LU R212, [R1+0xd4] ;  /* 0x0000d40001d47983 */ /* 0x0021620000300800 */
[----:B------:R-:W-:-:S03]  /*3b40*/  FADD R216, R140, R216 ;  /* 0x000000d88cd87221 */ /* 0x000fc60000000000 */
[----:B------:R1:W-:Y:S01]  /*3b50*/  STL [R1+0x34], R213 ;  /* 0x000034d501007387 */ /* 0x0003e20000100800 */
[----:B--2---:R-:W-:-:S03]  /*3b60*/  FADD R217, R141, R217 ;  /* 0x000000d98dd97221 */ /* 0x004fc60000000000 */
[----:B-1----:R0:W5:Y:S01]  /*3b70*/  LDL.LU R213, [R1+0xd0] ;  /* 0x0000d00001d57983 */ /* 0x0021620000300800 */
[----:B---3--:R-:W-:-:S03]  /*3b80*/  FADD R218, R142, R218 ;  /* 0x000000da8eda7221 */ /* 0x008fc60000000000 */
[----:B------:R1:W-:Y:S01]  /*3b90*/  STL [R1+0x38], R214 ;  /* 0x000038d601007387 */ /* 0x0003e20000100800 */
[----:B----4-:R-:W-:-:S01]  /*3ba0*/  FADD R219, R143, R219 ;  /* 0x000000db8fdb7221 */ /* 0x010fc20000000000 */
[----:B------:R-:W-:Y:S02]  /*3bb0*/  FADD R220, R144, R220 ;  /* 0x000000dc90dc7221 */ /* 0x000fe40000000000 */
[----:B-1----:R0:W5:Y:S04]  /*3bc0*/  LDL.LU R214, [R1+0xcc] ;  /* 0x0000cc0001d67983 */ /* 0x0021680000300800 */
[----:B------:R1:W-:Y:S01]  /*3bd0*/  STL [R1+0x3c], R215 ;  /* 0x00003cd701007387 */ /* 0x0003e20000100800 */
[----:B------:R-:W-:-:S01]  /*3be0*/  FADD R221, R145, R221 ;  /* 0x000000dd91dd7221 */ /* 0x000fc20000000000 */
[----:B------:R-:W-:-:S02]  /*3bf0*/  FADD R222, R146, R222 ;  /* 0x000000de92de7221 */ /* 0x000fc40000000000 */
[----:B-1----:R0:W5:Y:S04]  /*3c00*/  LDL.LU R215, [R1+0xc8] ;  /* 0x0000c80001d77983 */ /* 0x0021680000300800 */
[----:B------:R1:W-:Y:S01]  /*3c10*/  STL [R1+0x40], R216 ;  /* 0x000040d801007387 */ /* 0x0003e20000100800 */
[----:B------:R-:W-:-:S03]  /*3c20*/  FADD R223, R147, R223 ;  /* 0x000000df93df7221 */ /* 0x000fc60000000000 */
        /* <DEDUP_REMOVED lines=13> */
[----:B------:R1:W-:Y:S04]  /*3d00*/  STL [R1+0x54], R221 ;  /* 0x000054dd01007387 */ /* 0x0003e80000100800 */
        /* <DEDUP_REMOVED lines=12> */
[----:B-1----:R0:W5:Y:S01]  /*3dd0*/  LDL.LU R227, [R1+0x98] ;  /* 0x0000980001e37983 */ /* 0x0021620000300800 */
        /* <DEDUP_REMOVED lines=82> */
[----:B0-----:R-:W-:-:S06]  /*4300*/  UMOV UR6, URZ ;  /* 0x0000003f00067c82 */ /* 0x001fcc0008000000 */
.L_x_27:
[----:B------:R-:W-:Y:S05]  /*4310*/  @!P1 BRA `(.L_x_28) ;  /* 0x0000000000049947 */ /* 0x000fea0003800000 */
[----:B------:R-:W-:Y:S01]  /*4320*/  BPT.TRAP 0x1 ;  /* 0x000000040000795c */ /* 0x000fe20000300000 */
.L_x_28:
[----:B------:R-:W-:Y:S02]  /*4330*/  UISETP.GT.U32.AND UP0, UPT, UR15, 0x1, UPT ;  /* 0x000000010f00788c */ /* 0x000fe4000bf04070 */
[----:B------:R-:W-:-:S04]  /*4340*/  ULEA UR8, UR33, UR22, 0x3 ;  /* 0x0000001621087291 */ /* 0x000fc8000f8e183f */
[----:B------:R-:W-:Y:S01]  /*4350*/  UIADD3 UR8, UR8, 0x18, URZ ;  /* 0x0000001808087890 */ /* 0x000fe2000fffe03f */
[----:B------:R-:W-:-:S03]  /*4360*/  PLOP3.LUT P0, PT, PT, PT, UP0, 0x80, 0x0 ;  /* 0x000000000000781c */ /* 0x000fc60003f0f008 */
[----:B------:R-:W-:-:S09]  /*4370*/  UPRMT UR8, URZ, 0x654, UR8 ;  /* 0x000006543f087896 */ /* 0x000fd20008000008 */
[----:B------:R-:W-:Y:S01]  /*4380*/  SYNCS.ARRIVE.TRANS64.RED.A1T0 RZ, [UR8], RZ ;  /* 0x000000ffffff79a7 */ /* 0x000fe20008100408 */
[----:B------:R-:W-:Y:S05]  /*4390*/  @P0 BRA `(.L_x_29) ;  /* 0x0000000000040947 */ /* 0x000fea0003800000 */
[----:B------:R-:W-:Y:S01]  /*43a0*/  BPT.TRAP 0x1 ;  /* 0x000000040000795c */ /* 0x000fe20000300000 */
.L_x_29:
[----:B------:R-:W-:Y:S02]  /*43b0*/  UISETP.GT.AND UP2, UPT, UR25, 0x1, UPT ;  /* 0x000000011900788c */ /* 0x000fe4000bf44270 */
[----:B------:R-:W-:Y:S02]  /*43c0*/  UIADD3 UR24, UR24, 0x1, URZ ;  /* 0x0000000118187890 */ /* 0x000fe4000fffe03f */
[----:B------:R-:W-:Y:S02]  /*43d0*/  UIADD3 UR33, UR33, 0x1, URZ ;  /* 0x0000000121217890 */ /* 0x000fe4000fffe03f */
[----:B------:R-:W-:Y:S01]  /*43e0*/  PLOP3.LUT P0, PT, PT, PT, UP2, 0x80, 0x0 ;  /* 0x000000000000781c */ /* 0x000fe20003f0f028 */
[----:B------:R-:W-:Y:S02]  /*43f0*/  UISETP.NE.AND UP0, UPT, UR24, 0x3, UPT ;  /* 0x000000031800788c */ /* 0x000fe4000bf05270 */
[----:B------:R-:W-:Y:S02]  /*4400*/  UIADD3 UR9, UR25, -0x1, URZ ;  /* 0xffffffff19097890 */ /* 0x000fe4000fffe03f */
[----:B------:R-:W-:-:S02]  /*4410*/  USEL UR8, URZ, 0x1, UP0 ;  /* 0x000000013f087887 */ /* 0x000fc40008000000 */
[----:B------:R-:W-:Y:S02]  /*4420*/  UISETP.NE.AND UP1, UPT, UR33, 0x3, UPT ;  /* 0x000000032100788c */ /* 0x000fe4000bf25270 */
[----:B------:R-:W-:Y:S02]  /*4430*/  ULOP3.LUT UR23, UR23, UR8, URZ, 0x3c, !UPT ;  /* 0x0000000817177292 */ /* 0x000fe4000f8e3c3f */
[----:B------:R-:W-:Y:S02]  /*4440*/  USEL UR24, UR24, URZ, UP0 ;  /* 0x0000003f18187287 */ /* 0x000fe40008000000 */
[----:B------:R-:W-:Y:S01]  /*4450*/  USEL UR33, UR33, URZ, UP1 ;  /* 0x0000003f21217287 */ /* 0x000fe20008800000 */
[----:B------:R-:W-:Y:S01]  /*4460*/  UMOV UR8, 0x1 ;  /* 0x0000000100087882 */ /* 0x000fe20000000000 */
[----:B------:R-:W-:Y:S01]  /*4470*/  UMOV UR25, UR9 ;  /* 0x0000000900197c82 */ /* 0x000fe20008000000 */
[----:B------:R-:W-:Y:S09]  /*4480*/  @P0 BRA `(.L_x_30) ;  /* 0xffffffec00500947 */ /* 0x000ff2000383ffff */
.L_x_22:
[----:B------:R-:W-:-:S04]  /*4490*/  UISETP.NE.AND UP0, UPT, UR6, URZ, UPT ;  /* 0x0000003f0600728c */ /* 0x000fc8000bf05270 */
[----:B------:R-:W-:-:S06]  /*44a0*/  USEL UR6, URZ, 0x1, !UP0 ;  /* 0x000000013f067887 */ /* 0x000fcc000c000000 */
[----:B------:R-:W-:-:S13]  /*44b0*/  ISETP.NE.AND P0, PT, RZ, UR6, PT ;  /* 0x00000006ff007c0c */ /* 0x000fda000bf05270 */
[----:B------:R-:W-:Y:S05]  /*44c0*/  @!P0 BRA `(.L_x_31) ;  /* 0x0000000c00c48947 */ /* 0x000fea0003800000 */
[----:B------:R-:W-:Y:S02]  /*44d0*/  WARPGROUP.DEPBAR.LE gsb0, 0x0 ;  /* 0x00008000000079c5 */ /* 0x000fe40000010000 */
[----:B-----5:R-:W-:Y:S01]  /*44e0*/  FADD R227, R25, R227 ;  /* 0x000000e319e37221 */ /* 0x020fe20000000000 */
[----:B------:R-:W-:-:S04]  /*44f0*/  FADD R228, R24, R228 ;  /* 0x000000e418e47221 */ /* 0x000fc80000000000 */
[----:B------:R2:W-:Y:S04]  /*4500*/  STL [R1+0x98], R227 ;  /* 0x000098e301007387 */ /* 0x0005e80000100800 */
[----:B--2---:R-:W2:Y:S04]  /*4510*/  LDL.LU R227, [R1+0x6c] ;  /* 0x00006c0001e37983 */ /* 0x004ea80000300800 */
[----:B--2---:R2:W-:Y:S04]  /*4520*/  STL [R1+0x9c], R227 ;  /* 0x00009ce301007387 */ /* 0x0045e80000100800 */
        /* <DEDUP_REMOVED lines=52> */
[----:B--2---:R-:W2:Y:S01]  /*4870*/  LDL.LU R227, [R1] ;  /* 0x0000000001e37983 */ /* 0x004ea20000300800 */
[----:B------:R-:W-:Y:S01]  /*4880*/  FADD R226, R26, R226 ;  /* 0x000000e21ae27221 */ /* 0x000fe20000000000 */
        /* <DEDUP_REMOVED lines=97> */
[----:B--2---:R-:W-:-:S05]  /*4ea0*/  FADD R227, R124, R227 ;  /* 0x000000e37ce37221 */ /* 0x004fca0000000000 */
[----:B------:R2:W-:Y:S04]  /*4eb0*/  STL [R1], R227 ;  /* 0x000000e301007387 */ /* 0x0005e80000100800 */
[----:B--2---:R-:W2:Y:S02]  /*4ec0*/  LDL.LU R227, [R1+0x104] ;  /* 0x0001040001e37983 */ /* 0x004ea40000300800 */
[----:B--2---:R-:W-:-:S05]  /*4ed0*/  FADD R227, R125, R227 ;  /* 0x000000e37de37221 */ /* 0x004fca0000000000 */
[----:B------:R2:W-:Y:S04]  /*4ee0*/  STL [R1+0x4], R227 ;  /* 0x000004e301007387 */ /* 0x0005e80000100800 */
        /* <DEDUP_REMOVED lines=78> */
[----:B--2---:R2:W5:Y:S02]  /*53d0*/  LDL.LU R227, [R1+0x98] ;  /* 0x0000980001e37983 */ /* 0x0045640000300800 */
.L_x_31:
[----:B-1----:R-:W-:-:S04]  /*53e0*/  IMAD.U32 R229, RZ, RZ, UR26 ;  /* 0x0000001affe57e24 */ /* 0x002fc8000f8e00ff */
[----:B------:R1:W-:Y:S01]  /*53f0*/  SYNCS.ARRIVE.TRANS64.A1T0 RZ, [R229+UR28], RZ ;  /* 0x000000ffe5ff79a7 */ /* 0x0003e2000810001c */
[----:B------:R-:W-:Y:S02]  /*5400*/  WARPGROUP.DEPBAR.LE gsb0, 0x0 ;  /* 0x00008000000079c5 */ /* 0x000fe40000010000 */
[----:B------:R-:W3:Y:S02]  /*5410*/  LDC R24, c[0x0][0x28c] ;  /* 0x0000a300ff187b82 */ /* 0x000ee40000000800 */
[----:B---3--:R-:W-:-:S13]  /*5420*/  ISETP.GE.AND P0, PT, R24, 0x1, PT ;  /* 0x000000011800780c */ /* 0x008fda0003f06270 */
[----:B-1----:R-:W-:Y:S05]  /*5430*/  @!P0 BRA `(.L_x_32) ;  /* 0x0000000000408947 */ /* 0x002fea0003800000 */
[----:B------:R-:W-:-:S06]  /*5440*/  UISETP.NE.AND UP0, UPT, UR30, 0x3, UPT ;  /* 0x000000031e00788c */ /* 0x000fcc000bf05270 */
[----:B------:R-:W-:-:S13]  /*5450*/  PLOP3.LUT P0, PT, PT, PT, UP0, 0x80, 0x0 ;  /* 0x000000000000781c */ /* 0x000fda0003f0f008 */
[----:B------:R-:W-:Y:S05]  /*5460*/  @!P0 BRA `(.L_x_33) ;  /* 0x0000000000048947 */ /* 0x000fea0003800000 */
[----:B------:R-:W-:Y:S01]  /*5470*/  BPT.TRAP 0x1 ;  /* 0x000000040000795c */ /* 0x000fe20000300000 */
.L_x_33:
[----:B------:R-:W-:Y:S02]  /*5480*/  UIADD3 UR8, UR19, UR5, URZ ;  /* 0x0000000513087290 */ /* 0x000fe4000fffe03f */
[----:B------:R-:W-:Y:S02]  /*5490*/  UISETP.GT.U32.AND UP0, UPT, UR15, 0x1, UPT ;  /* 0x000000010f00788c */ /* 0x000fe4000bf04070 */
[----:B------:R-:W-:-:S04]  /*54a0*/  UIMAD.WIDE.U32 UR6, UR8, -0x55555555, URZ ;  /* 0xaaaaaaab080678a5 */ /* 0x000fc8000f8e003f */
[----:B------:R-:W-:Y:S01]  /*54b0*/  USHF.R.U32.HI UR6, URZ, 0x1, UR7 ;  /* 0x000000013f067899 */ /* 0x000fe20008011607 */
[----:B------:R-:W-:-:S03]  /*54c0*/  PLOP3.LUT P0, PT, PT, PT, UP0, 0x80, 0x0 ;  /* 0x000000000000781c */ /* 0x000fc60003f0f008 */
[----:B------:R-:W-:-:S04]  /*54d0*/  UIMAD UR8, UR6, -0x3, UR8 ;  /* 0xfffffffd060878a4 */ /* 0x000fc8000f8e0208 */
[----:B------:R-:W-:-:S04]  /*54e0*/  ULEA UR8, UR8, UR22, 0x3 ;  /* 0x0000001608087291 */ /* 0x000fc8000f8e183f */
[----:B------:R-:W-:-:S04]  /*54f0*/  UIADD3 UR8, UR8, 0x18, URZ ;  /* 0x0000001808087890 */ /* 0x000fc8000fffe03f */
[----:B------:R-:W-:-:S09]  /*5500*/  UPRMT UR8, URZ, 0x654, UR8 ;  /* 0x000006543f087896 */ /* 0x000fd20008000008 */
[----:B------:R-:W-:Y:S01]  /*5510*/  SYNCS.ARRIVE.TRANS64.RED.A1T0 RZ, [UR8], RZ ;  /* 0x000000ffffff79a7 */ /* 0x000fe20008100408 */
[----:B------:R-:W-:Y:S05]  /*5520*/  @P0 BRA `(.L_x_32) ;  /* 0x0000000000040947 */ /* 0x000fea0003800000 */
[----:B------:R-:W-:Y:S01]  /*5530*/  BPT.TRAP 0x1 ;  /* 0x000000040000795c */ /* 0x000fe20000300000 */
.L_x_32:
[----:B-----5:R1:W-:Y:S01]  /*5540*/  STL [R1+0x98], R0 ;  /* 0x0000980001007387 */ /* 0x0203e20000100800 */
[----:B------:R-:W-:Y:S01]  /*5550*/  IMAD.U32 R24, RZ, RZ, UR27 ;  /* 0x0000001bff187e24 */ /* 0x000fe2000f8e00ff */
[----:B------:R-:W-:Y:S01]  /*5560*/  UIADD3 UR5, UR29, UR5, URZ ;  /* 0x000000051d057290 */ /* 0x000fe2000fffe03f */
[----:B------:R-:W3:Y:S01]  /*5570*/  LDC R35, c[0x0][0x288] ;  /* 0x0000a200ff237b82 */ /* 0x000ee20000000800 */
[----:B-1----:R-:W4:Y:S02]  /*5580*/  LDL R0, [R1+0x84] ;  /* 0x0000840001007983 */ /* 0x002f240000100800 */
[----:B------:R-:W-:Y:S01]  /*5590*/  SHF.L.U32 R24, R24, 0x1f, RZ ;  /* 0x0000001f18187819 */ /* 0x000fe200000006ff */
[----:B------:R-:W-:Y:S02]  /*55a0*/  UISETP.GT.U32.AND UP0, UPT, UR5, 0x2, UPT ;  /* 0x000000020500788c */ /* 0x000fe4000bf04070 */
[----:B------:R-:W-:Y:S01]  /*55b0*/  UISETP.GE.U32.AND UP1, UPT, UR29, 0x3, UPT ;  /* 0x000000031d00788c */ /* 0x000fe2000bf26070 */
[----:B------:R-:W1:Y:S01]  /*55c0*/  SYNCS.PHASECHK.TRANS64.TRYWAIT P0, [UR18+0x8], R24 ;  /* 0x00000818ff0075a7 */ /* 0x000e620008000152 */
[----:B------:R-:W-:-:S02]  /*55d0*/  UISETP.LT.U32.AND UP0, UPT, UR29, 0x3, UP0 ;  /* 0x000000031d00788c */ /* 0x000fc40008701070 */
[----:B------:R-:W-:Y:S02]  /*55e0*/  UIMAD.WIDE.U32 UR6, UR5, -0x55555555, URZ ;  /* 0xaaaaaaab050678a5 */ /* 0x000fe4000f8e003f */
[----:B------:R-:W-:Y:S02]  /*55f0*/  USEL UR8, URZ, 0x1, !UP0 ;  /* 0x000000013f087887 */ /* 0x000fe4000c000000 */
[----:B------:R-:W-:Y:S01]  /*5600*/  USHF.R.U32.HI UR6, URZ, 0x1, UR7 ;  /* 0x000000013f067899 */ /* 0x000fe20008011607 */
[----:B----4-:R-:W-:Y:S02]  /*5610*/  IMAD.SHL.U32 R32, R0, 0x2, RZ ;  /* 0x0000000200207824 */ /* 0x010fe400078e00ff */
[----:B------:R4:W5:Y:S01]  /*5620*/  LDL.LU R0, [R1+0x98] ;  /* 0x0000980001007983 */ /* 0x0009620000300800 */
[----:B------:R-:W-:Y:S02]  /*5630*/  ULOP3.LUT UR4, UR4, UR8, URZ, 0x3c, !UPT ;  /* 0x0000000804047292 */ /* 0x000fe4000f8e3c3f */
[----:B------:R-:W-:Y:S01]  /*5640*/  UIMAD UR5, UR6, -0x3, UR5 ;  /* 0xfffffffd060578a4 */ /* 0x000fe2000f8e0205 */
[----:B------:R-:W-:Y:S01]  /*5650*/  SHF.R.S32.HI R33, RZ, 0x1f, R32 ;  /* 0x0000001fff217819 */ /* 0x000fe20000011420 */
[----:B------:R-:W-:Y:S01]  /*5660*/  @UP1 ULOP3.LUT UR4, UR4, 0x1, UR6, 0x78, !UPT ;  /* 0x0000000104041892 */ /* 0x000fe2000f8e7806 */
[----:B-1-3--:R-:W-:Y:S11]  /*5670*/  @!P0 BRA `(.L_x_34) ;  /* 0x000000a800588947 */ /* 0x00aff60003800000 */
.L_x_319:
[----:B------:R3:W-:Y:S01]  /*5680*/  STL [R1+0xa0], R3 ;  /* 0x0000a00301007387 */ /* 0x0007e20000100800 */
[----:B------:R-:W-:Y:S01]  /*5690*/  ULDC.64 UR6, c[0x0][0x5d0] ;  /* 0x0001740000067ab9 */ /* 0x000fe20000000a00 */
[----:B------:R-:W-:Y:S02]  /*56a0*/  ULDC UR8, c[0x0][0x284] ;  /* 0x0000a10000087ab9 */ /* 0x000fe40000000800 */
[----:B---3--:R-:W3:Y:S04]  /*56b0*/  LDL.LU R3, [R1+0x80] ;  /* 0x0000800001037983 */ /* 0x008ee80000300800 */
[----:B------:R0:W-:Y:S04]  /*56c0*/  STL [R1+0x9c], R2 ;  /* 0x00009c0201007387 */ /* 0x0001e80000100800 */
[----:B0-----:R-:W2:Y:S04]  /*56d0*/  LDL R2, [R1+0x7c] ;  /* 0x00007c0001027983 */ /* 0x001ea80000100800 */
[----:B-----5:R0:W-:Y:S04]  /*56e0*/  STL [R1+0x98], R0 ;  /* 0x0000980001007387 */ /* 0x0201e80000100800 */
[----:B0-----:R-:W4:Y:S01]  /*56f0*/  LDL R0, [R1+0x70] ;  /* 0x0000700001007983 */ /* 0x001f220000100800 */
[----:B---3--:R-:W-:-:S03]  /*5700*/  IMAD.SHL.U32 R37, R3, 0x100, RZ ;  /* 0x0000010003257824 */ /* 0x008fc600078e00ff */
[----:B------:R0:W5:Y:S01]  /*5710*/  LDL.LU R3, [R1+0xa0] ;  /* 0x0000a00001037983 */ /* 0x0001620000300800 */
[----:B--2---:R-:W-:-:S03]  /*5720*/  IMAD.SHL.U32 R34, R2, 0x40, RZ ;  /* 0x0000004002227824 */ /* 0x004fc600078e00ff */
[----:B------:R0:W5:Y:S01]  /*5730*/  LDL.LU R2, [R1+0x9c] ;  /* 0x00009c0001027983 */ /* 0x0001620000300800 */
[----:B----4-:R-:W-:Y:S01]  /*5740*/  SHF.R.S32.HI R38, RZ, 0x1f, R0 ;  /* 0x0000001fff267819 */ /* 0x010fe20000011400 */
[----:B-1----:R-:W-:-:S04]  /*5750*/  IMAD.WIDE.U32 R24, R0, UR6, R32 ;  /* 0x0000000600187c25 */ /* 0x002fc8000f8e0020 */
[----:B------:R-:W-:-:S04]  /*5760*/  IMAD R26, R38, UR6, RZ ;  /* 0x00000006261a7c24 */ /* 0x000fc8000f8e02ff */
[----:B------:R-:W-:Y:S02]  /*5770*/  IMAD R27, R0, UR7, R26 ;  /* 0x00000007001b7c24 */ /* 0x000fe4000f8e021a */
[----:B------:R0:W5:Y:S01]  /*5780*/  LDL.LU R0, [R1+0x98] ;  /* 0x0000980001007983 */ /* 0x0001620000300800 */
[----:B------:R-:W-:-:S04]  /*5790*/  ISETP.GE.AND P0, PT, R34, UR8, PT ;  /* 0x0000000822007c0c */ /* 0x000fc8000bf06270 */
[C---:B------:R-:W-:Y:S02]  /*57a0*/  ISETP.GE.OR P0, PT, R37.reuse, R35, P0 ;  /* 0x000000232500720c */ /* 0x040fe40000706670 */
[----:B------:R-:W-:Y:S02]  /*57b0*/  SHF.R.S32.HI R36, RZ, 0x1f, R37 ;  /* 0x0000001fff247819 */ /* 0x000fe40000011425 */
[----:B------:R-:W-:-:S04]  /*57c0*/  IADD3 R24, P1, R37, R24, RZ ;  /* 0x0000001825187210 */ /* 0x000fc80007f3e0ff */
[----:B------:R-:W-:-:S05]  /*57d0*/  IADD3.X R25, R36, R25, R27, P1, !PT ;  /* 0x0000001924197210 */ /* 0x000fca0000ffe41b */
[----:B0-----:R-:W-:Y:S05]  /*57e0*/  @P0 BRA `(.L_x_35) ;  /* 0x0000008c00d40947 */ /* 0x001fea0003800000 */
[----:B------:R0:W-:Y:S01]  /*57f0*/  STL.64 [R1+0xa8], R4 ;  /* 0x0000a80401007387 */ /* 0x0001e20000100a00 */
[----:B------:R-:W1:Y:S01]  /*5800*/  LDC.64 R28, c[0x0][0x5c8] ;  /* 0x00017200ff1c7b82 */ /* 0x000e620000000a00 */
[----:B------:R-:W-:Y:S02]  /*5810*/  ULDC.64 UR6, c[0x0][0x5c0] ;  /* 0x0001700000067ab9 */ /* 0x000fe40000000a00 */
[----:B0-----:R-:W2:Y:S04]  /*5820*/  LDL.64 R4, [R1+0x88] ;  /* 0x0000880001047983 */ /* 0x001ea80000100a00 */
[----:B-----5:R0:W-:Y:S04]  /*5830*/  STL [R1+0xa0], R3 ;  /* 0x0000a00301007387 */ /* 0x0201e80000100800 */
[----:B0-----:R-:W2:Y:S04]  /*5840*/  LDL.LU R3, [R1+0x7c] ;  /* 0x00007c0001037983 */ /* 0x001ea80000300800 */
[----:B------:R0:W-:Y:S04]  /*5850*/  STL [R1+0x9c], R2 ;  /* 0x00009c0201007387 */ /* 0x0001e80000100800 */
[----:B0-----:R-:W3:Y:S04]  /*5860*/  LDL R2, [R1+0x84] ;  /* 0x0000840001027983 */ /* 0x001ee80000100800 */
[----:B------:R0:W-:Y:S04]  /*5870*/  STL [R1+0x98], R0 ;  /* 0x0000980001007387 */ /* 0x0001e80000100800 */
[----:B0-----:R-:W4:Y:S01]  /*5880*/  LDL R0, [R1+0x90] ;  /* 0x0000900001007983 */ /* 0x001f220000100800 */
[----:B--2---:R-:W-:-:S03]  /*5890*/  IMAD.WIDE R30, R3, 0x40, R4 ;  /* 0x00000040031e7825 */ /* 0x004fc600078e0204 */
[----:B------:R0:W5:Y:S01]  /*58a0*/  LDL.LU.64 R4, [R1+0xa8] ;  /* 0x0000a80001047983 */ /* 0x0001620000300a00 */
[-C--:B-1----:R-:W-:Y:S02]  /*58b0*/  IMAD R26, R31, R28.reuse, RZ ;  /* 0x0000001c1f1a7224 */ /* 0x082fe400078e02ff */
[C---:B------:R-:W-:Y:S01]  /*58c0*/  IMAD.WIDE.U32 R24, R30.reuse, R28, R24 ;  /* 0x0000001c1e187225 */ /* 0x040fe200078e0018 */
[----:B------:R0:W5:Y:S03]  /*58d0*/  LDL.LU R3, [R1+0xa0] ;  /* 0x0000a00001037983 */ /* 0x0001660000300800 */
[----:B------:R-:W-:Y:S01]  /*58e0*/  IMAD R27, R30, R29, R26 ;  /* 0x0000001d1e1b7224 */ /* 0x000fe200078e021a */
[----:B------:R-:W-:Y:S02]  /*58f0*/  LEA R26, P0, R28, R24, 0x3 ;  /* 0x000000181c1a7211 */ /* 0x000fe400078018ff */
[----:B------:R-:W-:Y:S01]  /*5900*/  IADD3 R24, P1, R24, UR6, RZ ;  /* 0x0000000618187c10 */ /* 0x000fe2000ff3e0ff */
[----:B------:R-:W-:Y:S01]  /*5910*/  IMAD.IADD R27, R25, 0x1, R27 ;  /* 0x00000001191b7824 */ /* 0x000fe200078e021b */
[----:B------:R-:W-:-:S04]  /*5920*/  IADD3 R26, P3, R26, UR6, RZ ;  /* 0x000000061a1a7c10 */ /* 0x000fc8000ff7e0ff */
[----:B------:R-:W-:Y:S01]  /*5930*/  LEA.HI.X R29, R28, R27, R29, 0x3, P0 ;  /* 0x0000001b1c1d7211 */ /* 0x000fe200000f1c1d */
[----:B---3--:R-:W-:Y:S01]  /*5940*/  IMAD R28, R2, -0x2, R35 ;  /* 0xfffffffe021c7824 */ /* 0x008fe200078e0223 */
[----:B------:R-:W-:Y:S01]  /*5950*/  FSETP.NEU.AND P0, PT, RZ, UR31, PT ;  /* 0x0000001fff007c0b */ /* 0x000fe2000bf0d000 */
[----:B------:R0:W5:Y:S01]  /*5960*/  LDL.LU R2, [R1+0x9c] ;  /* 0x00009c0001027983 */ /* 0x0001620000300800 */
[----:B------:R-:W-:Y:S01]  /*5970*/  IADD3.X R25, R27, UR7, RZ, P1, !PT ;  /* 0x000000071b197c10 */ /* 0x000fe20008ffe4ff */
[----:B------:R-:W-:Y:S01]  /*5980*/  BSSY B0, `(.L_x_35) ;  /* 0x00008db000007945 */ /* 0x000fe20003800000 */
[----:B------:R-:W-:Y:S01]  /*5990*/  IADD3.X R27, R29, UR7, RZ, P3, !PT ;  /* 0x000000071d1b7c10 */ /* 0x000fe20009ffe4ff */
[----:B----4-:R-:W-:Y:S02]  /*59a0*/  IMAD.IADD R39, R0, 0x1, -R34 ;  /* 0x0000000100277824 */ /* 0x010fe400078e0a22 */
[----:B------:R0:W5:Y:S01]  /*59b0*/  LDL.LU R0, [R1+0x98] ;  /* 0x0000980001007983 */ /* 0x0001620000300800 */
[----:B------:R-:W-:-:S05]  /*59c0*/  IMAD.IADD R34, R28, 0x1, -R37 ;  /* 0x000000011c227824 */ /* 0x000fca00078e0a25 */
[----:B------:R-:W-:Y:S05]  /*59d0*/  @!P0 BRA `(.L_x_36) ;  /* 0x0000006800dc8947 */ /* 0x000fea0003800000 */
[----:B-----5:R1:W-:Y:S01]  /*59e0*/  STL [R1+0x98], R0 ;  /* 0x0000980001007387 */ /* 0x0203e20000100800 */
[----:B------:R-:W-:Y:S01]  /*59f0*/  ULDC.64 UR6, c[0x0][0x5b8] ;  /* 0x00016e0000067ab9 */ /* 0x000fe20000000a00 */
[----:B------:R-:W-:Y:S02]  /*5a00*/  ULDC.64 UR8, c[0x0][0x5a8] ;  /* 0x00016a0000087ab9 */ /* 0x000fe40000000a00 */
[----:B-1----:R-:W2:Y:S01]  /*5a10*/  LDL.LU R0, [R1+0x70] ;  /* 0x0000700001007983 */ /* 0x002ea20000300800 */
[----:B------:R-:W-:Y:S01]  /*5a20*/  IMAD R28, R38, UR6, RZ ;  /* 0x00000006261c7c24 */ /* 0x000fe2000f8e02ff */
[----:B------:R-:W-:Y:S01]  /*5a30*/  BSSY B1, `(.L_x_37) ;  /* 0x0000011000017945 */ /* 0x000fe20003800000 */
[----:B--2---:R-:W-:-:S04]  /*5a40*/  IMAD.WIDE.U32 R32, R0, UR6, R32 ;  /* 0x0000000600207c25 */ /* 0x004fc8000f8e0020 */
[----:B------:R-:W-:Y:S01]  /*5a50*/  IMAD R29, R0, UR7, R28 ;  /* 0x00000007001d7c24 */ /* 0x000fe2000f8e021c */
[----:B------:R-:W-:Y:S01]  /*5a60*/  IADD3 R32, P0, R37, R32, RZ ;  /* 0x0000002025207210 */ /* 0x000fe20007f1e0ff */
[----:B------:R1:W5:Y:S01]  /*5a70*/  LDL.LU R0, [R1+0x98] ;  /* 0x0000980001007983 */ /* 0x0003620000300800 */
[----:B------:R-:W-:Y:S02]  /*5a80*/  ULDC.64 UR6, c[0x0][0x5b0] ;  /* 0x00016c0000067ab9 */ /* 0x000fe40000000a00 */
[----:B------:R-:W-:Y:S01]  /*5a90*/  IADD3.X R33, R36, R33, R29, P0, !PT ;  /* 0x0000002124217210 */ /* 0x000fe200007fe41d */
[----:B------:R-:W-:Y:S01]  /*5aa0*/  IMAD R35, R31, UR6, RZ ;  /* 0x000000061f237c24 */ /* 0x000fe2000f8e02ff */
[----:B------:R-:W-:Y:S01]  /*5ab0*/  ISETP.GE.AND P0, PT, R39, 0x1, PT ;  /* 0x000000012700780c */ /* 0x000fe20003f06270 */
[----:B------:R-:W-:-:S03]  /*5ac0*/  IMAD.WIDE.U32 R28, R30, UR6, R32 ;  /* 0x000000061e1c7c25 */ /* 0x000fc6000f8e0020 */
[----:B------:R-:W-:Y:S01]  /*5ad0*/  ISETP.LT.OR P4, PT, R34, 0x1, !P0 ;  /* 0x000000012200780c */ /* 0x000fe20004781670 */
[----:B------:R-:W-:Y:S01]  /*5ae0*/  IMAD R35, R30, UR7, R35 ;  /* 0x000000071e237c24 */ /* 0x000fe2000f8e0223 */
[----:B------:R-:W-:-:S04]  /*5af0*/  IADD3 R28, P1, R28, UR8, RZ ;  /* 0x000000081c1c7c10 */ /* 0x000fc8000ff3e0ff */
[--C-:B------:R-:W-:Y:S02]  /*5b00*/  IADD3.X R29, R29, UR9, R35.reuse, P1, !PT ;  /* 0x000000091d1d7c10 */ /* 0x100fe40008ffe423 */
[----:B------:R-:W-:-:S05]  /*5b10*/  PRMT R35, RZ, 0x7610, R35 ;  /* 0x00007610ff237816 */ /* 0x000fca0000000023 */
[----:B-1----:R-:W-:Y:S05]  /*5b20*/  @P4 BRA `(.L_x_38) ;  /* 0x0000000000044947 */ /* 0x002fea0003800000 */
[----:B------:R1:W5:Y:S02]  /*5b30*/  LDG.E.U8 R35, desc[UR20][R28.64] ;  /* 0x000000141c237981 */ /* 0x000364000c1e1100 */
.L_x_38:
[----:B------:R-:W-:Y:S05]  /*5b40*/  BSYNC B1 ;  /* 0x0000000000017941 */ /* 0x000fea0003800000 */
.L_x_37:
[----:B-----5:R-:W-:Y:S01]  /*5b50*/  LOP3.LUT R35, R35, 0xff, RZ, 0xc0, !PT ;  /* 0x000000ff23237812 */ /* 0x020fe200078ec0ff */
[----:B------:R-:W-:Y:S01]  /*5b60*/  BSSY B1, `(.L_x_39) ;  /* 0x000000b000017945 */ /* 0x000fe20003800000 */
[----:B------:R-:W-:Y:S02]  /*5b70*/  ISETP.LT.OR P3, PT, R34, 0x2, !P0 ;  /* 0x000000022200780c */ /* 0x000fe40004761670 */
[----:B------:R-:W-:-:S05]  /*5b80*/  F2FP.F16.E5M2.UNPACK_B R35, R35 ;  /* 0x00000023ff23723e */ /* 0x000fca00020004ff */
[----:B------:R-:W-:-:S05]  /*5b90*/  HADD2.F32 R35, -RZ, R35.H0_H0 ;  /* 0x20000023ff237230 */ /* 0x000fca0000004100 */
[----:B------:R-:W-:-:S04]  /*5ba0*/  FMUL R35, R35, UR31 ;  /* 0x0000001f23237c20 */ /* 0x000fc80008400000 */
[----:B------:R-:W-:-:S05]  /*5bb0*/  FFMA R35, R228, UR32, R35 ;  /* 0x00000020e4237c23 */ /* 0x000fca0008000023 */
[----:B------:R-:W-:Y:S02]  /*5bc0*/  F2FP.SATFINITE.E5M2.F32.PACK_AB_MERGE_C R37, RZ, R35, RZ ;  /* 0x00000023ff25723e */ /* 0x000fe400048060ff */
[----:B------:R-:W-:-:S03]  /*5bd0*/  PRMT R35, RZ, 0x7610, R35 ;  /* 0x00007610ff237816 */ /* 0x000fc60000000023 */
[----:B------:R2:W-:Y:S01]  /*5be0*/  @!P4 STG.E.U8 desc[UR20][R24.64], R37 ;  /* 0x000000251800c986 */ /* 0x0005e2000c101114 */
[----:B------:R-:W-:Y:S05]  /*5bf0*/  @P3 BRA `(.L_x_40) ;  /* 0x0000000000043947 */ /* 0x000fea0003800000 */
[----:B------:R3:W5:Y:S02]  /*5c00*/  LDG.E.U8 R35, desc[UR20][R28.64+0x1] ;  /* 0x000001141c237981 */ /* 0x000764000c1e1100 */
.L_x_40:
[----:B------:R-:W-:Y:S05]  /*5c10*/  BSYNC B1 ;  /* 0x0000000000017941 */ /* 0x000fea0003800000 */
.L_x_39:
[----:B-----5:R-:W-:Y:S01]  /*5c20*/  LOP3.LUT R35, R35, 0xff, RZ, 0xc0, !PT ;  /* 0x000000ff23237812 */ /* 0x020fe200078ec0ff */
[----:B------:R-:W-:Y:S01]  /*5c30*/  BSSY B1, `(.L_x_41) ;  /* 0x0000013000017945 */ /* 0x000fe20003800000 */
[----:B--2---:R-:W-:Y:S02]  /*5c40*/  IADD3 R37, P1, R30, 0x8, RZ ;  /* 0x000000081e257810 */ /* 0x004fe40007f3e0ff */
[----:B------:R-:W-:-:S03]  /*5c50*/  F2FP.F16.E5M2.UNPACK_B R35, R35 ;  /* 0x00000023ff23723e */ /* 0x000fc600020004ff */
[----:B------:R-:W-:Y:S01]  /*5c60*/  IMAD.X R31, RZ, RZ, R31, P1 ;  /* 0x000000ffff1f7224 */ /* 0x000fe200008e061f */
[----:B------:R-:W-:Y:S01]  /*5c70*/  ISETP.GE.AND P1, PT, R39, 0x9, PT ;  /* 0x000000092700780c */ /* 0x000fe20003f26270 */
[----:B------:R-:W-:Y:S02]  /*5c80*/  HADD2.F32 R35, -RZ, R35.H0_H0 ;  /* 0x20000023ff237230 */ /* 0x000fe40000004100 */
[----:B------:R-:W-:Y:S01]  /*5c90*/  IMAD R36, R31, UR6, RZ ;  /* 0x000000061f247c24 */ /* 0x000fe2000f8e02ff */
[----:B------:R-:W-:Y:S01]  /*5ca0*/  ISETP.LT.OR P5, PT, R34, 0x1, !P1 ;  /* 0x000000012200780c */ /* 0x000fe20004fa1670 */
[----:B------:R-:W-:-:S04]  /*5cb0*/  IMAD.WIDE.U32 R32, R37, UR6, R32 ;  /* 0x0000000625207c25 */ /* 0x000fc8000f8e0020 */
[----:B------:R-:W-:Y:S01]  /*5cc0*/  FMUL R30, R35, UR31 ;  /* 0x0000001f231e7c20 */ /* 0x000fe20008400000 */
[----:B------:R-:W-:-:S03]  /*5cd0*/  IMAD R37, R37, UR7, R36 ;  /* 0x0000000725257c24 */ /* 0x000fc6000f8e0224 */
[----:B------:R-:W-:Y:S01]  /*5ce0*/  FFMA R227, R227, UR32, R30 ;  /* 0x00000020e3e37c23 */ /* 0x000fe2000800001e */
[----:B------:R-:W-:Y:S02]  /*5cf0*/  IADD3 R30, P4, R32, UR8, RZ ;  /* 0x00000008201e7c10 */ /* 0x000fe4000ff9e0ff */
[----:B------:R-:W-:Y:S02]  /*5d00*/  PRMT R32, RZ, 0x7610, R32 ;  /* 0x00007610ff207816 */ /* 0x000fe40000000020 */
[----:B------:R-:W-:Y:S02]  /*5d10*/  F2FP.SATFINITE.E5M2.F32.PACK_AB_MERGE_C R227, RZ, R227, RZ ;  /* 0x000000e3ffe3723e */ /* 0x000fe400048060ff */
[----:B------:R-:W-:-:S03]  /*5d20*/  IADD3.X R31, R33, UR9, R37, P4, !PT ;  /* 0x00000009211f7c10 */ /* 0x000fc6000a7fe425 */
[----:B------:R2:W-:Y:S01]  /*5d30*/  @!P3 STG.E.U8 desc[UR20][R24.64+0x1], R227 ;  /* 0x000001e31800b986 */ /* 0x0005e2000c101114 */
[----:B------:R-:W-:Y:S05]  /*5d40*/  @P5 BRA `(.L_x_42) ;  /* 0x0000000000045947 */ /* 0x000fea0003800000 */
[----:B------:R4:W5:Y:S02]  /*5d50*/  LDG.E.U8 R32, desc[UR20][R30.64] ;  /* 0x000000141e207981 */ /* 0x000964000c1e1100 */
.L_x_42:
[----:B------:R-:W-:Y:S05]  /*5d60*/  BSYNC B1 ;  /* 0x0000000000017941 */ /* 0x000fea0003800000 */
.L_x_41:
[----:B-----5:R-:W-:Y:S01]  /*5d70*/  LOP3.LUT R32, R32, 0xff, RZ, 0xc0, !PT ;  /* 0x000000ff20207812 */ /* 0x020fe200078ec0ff */
[----:B------:R-:W-:Y:S01]  /*5d80*/  BSSY B1, `(.L_x_43) ;  /* 0x000000b000017945 */ /* 0x000fe20003800000 */
[----:B------:R-:W-:Y:S02]  /*5d90*/  ISETP.LT.OR P3, PT, R34, 0x2, !P1 ;  /* 0x000000022200780c */ /* 0x000fe40004f61670 */
[----:B------:R-:W-:-:S05]  /*5da0*/  F2FP.F16.E5M2.UNPACK_B R32, R32 ;  /* 0x00000020ff20723e */ /* 0x000fca00020004ff */
[----:B------:R-:W-:-:S05]  /*5db0*/  HADD2.F32 R32, -RZ, R32.H0_H0 ;  /* 0x20000020ff207230 */ /* 0x000fca0000004100 */
[----:B------:R-:W-:Y:S01]  /*5dc0*/  FMUL R33, R32, UR31 ;  /* 0x0000001f20217c20 */ /* 0x000fe20008400000 */
[----:B------:R-:W-:-:S03]  /*5dd0*/  PRMT R32, RZ, 0x7610, R32 ;  /* 0x00007610ff207816 */ /* 0x000fc60000000020 */
[----:B------:R-:W-:-:S05]  /*5de0*/  FFMA R33, R226, UR32, R33 ;  /* 0x00000020e2217c23 */ /* 0x000fca0008000021 */
[----:B------:R-:W-:-:S05]  /*5df0*/  F2FP.SATFINITE.E5M2.F32.PACK_AB_MERGE_C R33, RZ, R33, RZ ;  /* 0x00000021ff21723e */ /* 0x000fca00048060ff */
[----:B------:R0:W-:Y:S01]  /*5e00*/  @!P5 STG.E.U8 desc[UR20][R26.64], R33 ;  /* 0x000000211a00d986 */ /* 0x0001e2000c101114 */
[----:B------:R-:W-:Y:S05]  /*5e10*/  @P3 BRA `(.L_x_44) ;  /* 0x0000000000043947 */ /* 0x000fea0003800000 */
[----:B------:R0:W5:Y:S02]  /*5e20*/  LDG.E.U8 R32, desc[UR20][R30.64+0x1] ;  /* 0x000001141e207981 */ /* 0x000164000c1e1100 */
.L_x_44:
[----:B------:R-:W-:Y:S05]  /*5e30*/  BSYNC B1 ;  /* 0x0000000000017941 */ /* 0x000fea0003800000 */
.L_x_43:
[----:B-----5:R-:W-:Y:S01]  /*5e40*/  LOP3.LUT R32, R32, 0xff, RZ, 0xc0, !PT ;  /* 0x000000ff20207812 */ /* 0x020fe200078ec0ff */
[----:B------:R-:W-:Y:S01]  /*5e50*/  BSSY B1, `(.L_x_45) ;  /* 0x000000b000017945 */ /* 0x000fe20003800000 */
[----:B------:R-:W-:Y:S02]  /*5e60*/  ISETP.LT.OR P4, PT, R34, 0x9, !P0 ;  /* 0x000000092200780c */ /* 0x000fe40004781670 */
[----:B------:R-:W-:-:S05]  /*5e70*/  F2FP.F16.E5M2.UNPACK_B R32, R32 ;  /* 0x00000020ff20723e */ /* 0x000fca00020004ff */
[----:B------:R-:W-:-:S05]  /*5e80*/  HADD2.F32 R32, -RZ, R32.H0_H0 ;  /* 0x20000020ff207230 */ /* 0x000fca0000004100 */
[----:B------:R-:W-:-:S04]  /*5e90*/  FMUL R32, R32, UR31 ;  /* 0x0000001f20207c20 */ /* 0x000fc80008400000 */
[----:B------:R-:W-:-:S05]  /*5ea0*/  FFMA R32, R225, UR32, R32 ;  /* 0x00000020e1207c23 */ /* 0x000fca0008000020 */
[----:B0-----:R-:W-:Y:S02]  /*5eb0*/  F2FP.SATFINITE.E5M2.F32.PACK_AB_MERGE_C R33, RZ, R32, RZ ;  /* 0x00000020ff21723e */ /* 0x001fe400048060ff */
[----:B------:R-:W-:-:S03]  /*5ec0*/  PRMT R32, RZ, 0x7610, R32 ;  /* 0x00007610ff207816 */ /* 0x000fc60000000020 */
[----:B------:R0:W-:Y:S01]  /*5ed0*/  @!P3 STG.E.U8 desc[UR20][R26.64+0x1], R33 ;  /* 0x000001211a00b986 */ /* 0x0001e2000c101114 */
[----:B------:R-:W-:Y:S05]  /*5ee0*/  @P4 BRA `(.L_x_46) ;  /* 0x0000000000044947 */ /* 0x000fea0003800000 */
[----:B------:R0:W5:Y:S02]  /*5ef0*/  LDG.E.U8 R32, desc[UR20][R28.64+0x8] ;  /* 0x000008141c207981 */ /* 0x000164000c1e1100 */
.L_x_46:
[----:B------:R-:W-:Y:S05]  /*5f00*/  BSYNC B1 ;  /* 0x0000000000017941 */ /* 0x000fea0003800000 */
.L_x_45:
[----:B-----5:R-:W-:Y:S01]  /*5f10*/  LOP3.LUT R32, R32, 0xff, RZ, 0xc0, !PT ;  /* 0x000000ff20207812 */ /* 0x020fe200078ec0ff */
[----:B------:R-:W-:Y:S01]  /*5f20*/  BSSY B1, `(.L_x_47) ;  /* 0x000000b000017945 */ /* 0x000fe20003800000 */
[----:B------:R-:W-:Y:S02]  /*5f30*/  ISETP.LT.OR P3, PT, R34, 0xa, !P0 ;  /* 0x0000000a2200780c */ /* 0x000fe40004761670 */
[----:B------:R-:W-:-:S05]  /*5f40*/  F2FP.F16.E5M2.UNPACK_B R32, R32 ;  /* 0x00000020ff20723e */ /* 0x000fca00020004ff */
[----:B------:R-:W-:-:S05]  /*5f50*/  HADD2.F32 R32, -RZ, R32.H0_H0 ;  /* 0x20000020ff207230 */ /* 0x000fca0000004100 */
[----:B0-----:R-:W-:Y:S01]  /*5f60*/  FMUL R33, R32, UR31 ;  /* 0x0000001f20217c20 */ /* 0x001fe20008400000 */
[----:B------:R-:W-:-:S03]  /*5f70*/  PRMT R32, RZ, 0x7610, R32 ;  /* 0x00007610ff207816 */ /* 0x000fc60000000020 */
[----:B------:R-:W-:-:S05]  /*5f80*/  FFMA R33, R224, UR32, R33 ;  /* 0x00000020e0217c23 */ /* 0x000fca0008000021 */
[----:B------:R-:W-:-:S05]  /*5f90*/  F2FP.SATFINITE.E5M2.F32.PACK_AB_MERGE_C R33, RZ, R33, RZ ;  /* 0x00000021ff21723e */ /* 0x000fca00048060ff */
[----:B------:R0:W-:Y:S01]  /*5fa0*/  @!P4 STG.E.U8 desc[UR20][R24.64+0x8], R33 ;  /* 0x000008211800c986 */ /* 0x0001e2000c101114 */
[----:B------:R-:W-:Y:S05]  /*5fb0*/  @P3 BRA `(.L_x_48) ;  /* 0x0000000000043947 */ /* 0x000fea0003800000 */
[----:B------:R0:W5:Y:S02]  /*5fc0*/  LDG.E.U8 R32, desc[UR20][R28.64+0x9] ;  /* 0x000009141c207981 */ /* 0x000164000c1e1100 */
.L_x_48:
[----:B------:R-:W-:Y:S05]  /*5fd0*/  BSYNC B1 ;  /* 0x0000000000017941 */ /* 0x000fea0003800000 */
.L_x_47:
        /* <DEDUP_REMOVED lines=12> */
.L_x_50:
[----:B------:R-:W-:Y:S05]  /*60a0*/  BSYNC B1 ;  /* 0x0000000000017941 */ /* 0x000fea0003800000 */
.L_x_49:
        /* <DEDUP_REMOVED lines=12> */
.L_x_52:
[----:B------:R-:W-:Y:S05]  /*6170*/  BSYNC B1 ;  /* 0x0000000000017941 */ /* 0x000fea0003800000 */
.L_x_51:
        /* <DEDUP_REMOVED lines=12> */
.L_x_54:
[----:B------:R-:W-:Y:S05]  /*6240*/  BSYNC B1 ;  /* 0x0000000000017941 */ /* 0x000fea0003800000 */
.L_x_53:
        /* <DEDUP_REMOVED lines=12> */
.L_x_56:
[----:B------:R-:W-:Y:S05]  /*6310*/  BSYNC B1 ;  /* 0x0000000000017941 */ /* 0x000fea0003800000 */
.L_x_55:
        /* <DEDUP_REMOVED lines=12> */
.L_x_58:
[----:B------:R-:W-:Y:S05]  /*63e0*/  BSYNC B1 ;  /* 0x0000000000017941 */ /* 0x000fea0003800000 */
.L_x_57:
        /* <DEDUP_REMOVED lines=12> */
.L_x_60:
[----:B------:R-:W-:Y:S05]  /*64b0*/  BSYNC B1 ;  /* 0x0000000000017941 */ /* 0x000fea0003800000 */
.L_x_59:
        /* <DEDUP_REMOVED lines=12> */
.L_x_62:
[----:B------:R-:W-:Y:S05]  /*6580*/  BSYNC B1 ;  /* 0x0000000000017941 */ /* 0x000fea0003800000 */
.L_x_61:
        /* <DEDUP_REMOVED lines=12> */
.L_x_64:
[----:B------:R-:W-:Y:S05]  /*6650*/  BSYNC B1 ;  /* 0x0000000000017941 */ /* 0x000fea0003800000 */
.L_x_63:
        /* <DEDUP_REMOVED lines=12> */
.L_x_66:
[----:B------:R-:W-:Y:S05]  /*6720*/  BSYNC B1 ;  /* 0x0000000000017941 */ /* 0x000fea0003800000 */
.L_x_65:
        /* <DEDUP_REMOVED lines=12> */
.L_x_68:
[----:B------:R-:W-:Y:S05]  /*67f0*/  BSYNC B1 ;  /* 0x0000000000017941 */ /* 0x000fea0003800000 */
.L_x_67:
        /* <DEDUP_REMOVED lines=12> */
.L_x_70:
[----:B------:R-:W-:Y:S05]  /*68c0*/  BSYNC B1 ;  /* 0x0000000000017941 */ /* 0x000fea0003800000 */
.L_x_69:
        /* <DEDUP_REMOVED lines=12> */
.L_x_72:
[----:B------:R-:W-:Y:S05]  /*6990*/  BSYNC B1 ;  /* 0x0000000000017941 */ /* 0x000fea0003800000 */
.L_x_71:
        /* <DEDUP_REMOVED lines=12> */
.L_x_74:
[----:B------:R-:W-:Y:S05]  /*6a60*/  BSYNC B1 ;  /* 0x0000000000017941 */ /* 0x000fea0003800000 */
.L_x_73:
        /* <DEDUP_REMOVED lines=12> */
.L_x_76:
[----:B------:R-:W-:Y:S05]  /*6b30*/  BSYNC B1 ;  /* 0x0000000000017941 */ /* 0x000fea0003800000 */
.L_x_75:
        /* <DEDUP_REMOVED lines=12> */
.L_x_78:
[----:B------:R-:W-:Y:S05]  /*6c00*/  BSYNC B1 ;  /* 0x0000000000017941 */ /* 0x000fea0003800000 */
.L_x_77:
        /* <DEDUP_REMOVED lines=12> */
.L_x_80:
[----:B------:R-:W-:Y:S05]  /*6cd0*/  BSYNC B1 ;  /* 0x0000000000017941 */ /* 0x000fea0003800000 */
.L_x_79:
        /* <DEDUP_REMOVED lines=12> */
.L_x_82:
[----:B------:R-:W-:Y:S05]  /*6da0*/  BSYNC B1 ;  /* 0x0000000000017941 */ /* 0x000fea0003800000 */
.L_x_81:
        /* <DEDUP_REMOVED lines=12> */
.L_x_84:
[----:B------:R-:W-:Y:S05]  /*6e70*/  BSYNC B1 ;  /* 0x0000000000017941 */ /* 0x000fea0003800000 */
.L_x_83:
        /* <DEDUP_REMOVED lines=12> */
.L_x_86:
[----:B------:R-:W-:Y:S05]  /*6f40*/  BSYNC B1 ;  /* 0x0000000000017941 */ /* 0x000fea0003800000 */
.L_x_85:
        /* <DEDUP_REMOVED lines=12> */
.L_x_88:
[----:B------:R-:W-:Y:S05]  /*7010*/  BSYNC B1 ;  /* 0x0000000000017941 */ /* 0x000fea0003800000 */
.L_x_87:
        /* <DEDUP_REMOVED lines=12> */
.L_x_90:
[----:B------:R-:W-:Y:S05]  /*70e0*/  BSYNC B1 ;  /* 0x0000000000017941 */ /* 0x000fea0003800000 */
.L_x_89:
        /* <DEDUP_REMOVED lines=12> */
.L_x_92:
[----:B------:R-:W-:Y:S05]  /*71b0*/  BSYNC B1 ;  /* 0x0000000000017941 */ /* 0x000fea0003800000 */
.L_x_91:
        /* <DEDUP_REMOVED lines=12> */
.L_x_94:
[----:B------:R-:W-:Y:S05]  /*7280*/  BSYNC B1 ;  /* 0x0000000000017941 */ /* 0x000fea0003800000 */
.L_x_93:
        /* <DEDUP_REMOVED lines=12> */
.L_x_96:
[----:B------:R-:W-:Y:S05]  /*7350*/  BSYNC B1 ;  /* 0x0000000000017941 */ /* 0x000fea0003800000 */
.L_x_95:
        /* <DEDUP_REMOVED lines=12> */
.L_x_98:
[----:B------:R-:W-:Y:S05]  /*7420*/  BSYNC B1 ;  /* 0x0000000000017941 */ /* 0x000fea0003800000 */
.L_x_97:
        /* <DEDUP_REMOVED lines=12> */
.L_x_100:
[----:B------:R-:W-:Y:S05]  /*74f0*/  BSYNC B1 ;  /* 0x0000000000017941 */ /* 0x000fea0003800000 */
.L_x_99:
        /* <DEDUP_REMOVED lines=12> */
.L_x_102:
[----:B------:R-:W-:Y:S05]  /*75c0*/  BSYNC B1 ;  /* 0x0000000000017941 */ /* 0x000fea0003800000 */
.L_x_101:
        /* <DEDUP_REMOVED lines=12> */
.L_x_104:
[----:B------:R-:W-:Y:S05]  /*7690*/  BSYNC B1 ;  /* 0x0000000000017941 */ /* 0x000fea0003800000 */
.L_x_103:
        /* <DEDUP_REMOVED lines=12> */
.L_x_106:
[----:B------:R-:W-:Y:S05]  /*7760*/  BSYNC B1 ;  /* 0x0000000000017941 */ /* 0x000fea0003800000 */
.L_x_105:
        /* <DEDUP_REMOVED lines=12> */
.L_x_108:
[----:B------:R-:W-:Y:S05]  /*7830*/  BSYNC B1 ;  /* 0x0000000000017941 */ /* 0x000fea0003800000 */
.L_x_107:
        /* <DEDUP_REMOVED lines=12> */
.L_x_110:
[----:B------:R-:W-:Y:S05]  /*7900*/  BSYNC B1 ;  /* 0x0000000000017941 */ /* 0x000fea0003800000 */
.L_x_109:
        /* <DEDUP_REMOVED lines=12> */
.L_x_112:
[----:B------:R-:W-:Y:S05]  /*79d0*/  BSYNC B1 ;  /* 0x0000000000017941 */ /* 0x000fea0003800000 */
.L_x_111:
        /* <DEDUP_REMOVED lines=12> */
.L_x_114:
[----:B------:R-:W-:Y:S05]  /*7aa0*/  BSYNC B1 ;  /* 0x0000000000017941 */ /* 0x000fea0003800000 */
.L_x_113:
        /* <DEDUP_REMOVED lines=12> */
.L_x_116:
[----:B------:R-:W-:Y:S05]  /*7b70*/  BSYNC B1 ;  /* 0x0000000000017941 */ /* 0x000fea0003800000 */
.L_x_115:
        /* <DEDUP_REMOVED lines=12> */
.L_x_118:
[----:B------:R-:W-:Y:S05]  /*7c40*/  BSYNC B1 ;  /* 0x0000000000017941 */ /* 0x000fea0003800000 */
.L_x_117:
        /* <DEDUP_REMOVED lines=12> */
.L_x_120:
[----:B------:R-:W-:Y:S05]  /*7d10*/  BSYNC B1 ;  /* 0x0000000000017941 */ /* 0x000fea0003800000 */
.L_x_119:
        /* <DEDUP_REMOVED lines=12> */
.L_x_122:
[----:B------:R-:W-:Y:S05]  /*7de0*/  BSYNC B1 ;  /* 0x0000000000017941 */ /* 0x000fea0003800000 */
.L_x_121:
        /* <DEDUP_REMOVED lines=12> */
.L_x_124:
[----:B------:R-:W-:Y:S05]  /*7eb0*/  BSYNC B1 ;  /* 0x0000000000017941 */ /* 0x000fea0003800000 */
.L_x_123:
        /* <DEDUP_REMOVED lines=12> */
.L_x_126:
[----:B------:R-:W-:Y:S05]  /*7f80*/  BSYNC B1 ;  /* 0x0000000000017941 */ /* 0x000fea0003800000 */
.L_x_125:
        /* <DEDUP_REMOVED lines=12> */
.L_x_128:
[----:B------:R-:W-:Y:S05]  /*8050*/  BSYNC B1 ;  /* 0x0000000000017941 */ /* 0x000fea0003800000 */
.L_x_127:
        /* <DEDUP_REMOVED lines=12> */
.L_x_130:
[----:B------:R-:W-:Y:S05]  /*8120*/  BSYNC B1 ;  /* 0x0000000000017941 */ /* 0x000fea0003800000 */
.L_x_129:
        /* <DEDUP_REMOVED lines=12> */
.L_x_132:
[----:B------:R-:W-:Y:S05]  /*81f0*/  BSYNC B1 ;  /* 0x0000000000017941 */ /* 0x000fea0003800000 */
.L_x_131:
        /* <DEDUP_REMOVED lines=12> */
.L_x_134:
[----:B------:R-:W-:Y:S05]  /*82c0*/  BSYNC B1 ;  /* 0x0000000000017941 */ /* 0x000fea0003800000 */
.L_x_133:
        /* <DEDUP_REMOVED lines=12> */
.L_x_136:
[----:B------:R-:W-:Y:S05]  /*8390*/  BSYNC B1 ;  /* 0x0000000000017941 */ /* 0x000fea0003800000 */
.L_x_135:
        /* <DEDUP_REMOVED lines=12> */
.L_x_138:
[----:B------:R-:W-:Y:S05]  /*8460*/  BSYNC B1 ;  /* 0x0000000000017941 */ /* 0x000fea0003800000 */
.L_x_137:
        /* <DEDUP_REMOVED lines=12> */
.L_x_140:
[----:B------:R-:W-:Y:S05]  /*8530*/  BSYNC B1 ;  /* 0x0000000000017941 */ /* 0x000fea0003800000 */
.L_x_139:
        /* <DEDUP_REMOVED lines=12> */
.L_x_142:
[----:B------:R-:W-:Y:S05]  /*8600*/  BSYNC B1 ;  /* 0x0000000000017941 */ /* 0x000fea0003800000 */
.L_x_141:
        /* <DEDUP_REMOVED lines=12> */
.L_x_144:
[----:B------:R-:W-:Y:S05]  /*86d0*/  BSYNC B1 ;  /* 0x0000000000017941 */ /* 0x000fea0003800000 */
.L_x_143:
        /* <DEDUP_REMOVED lines=12> */
.L_x_146:
[----:B------:R-:W-:Y:S05]  /*87a0*/  BSYNC B1 ;  /* 0x0000000000017941 */ /* 0x000fea0003800000 */
.L_x_145:
        /* <DEDUP_REMOVED lines=12> */
.L_x_148:
[----:B------:R-:W-:Y:S05]  /*8870*/  BSYNC B1 ;  /* 0x0000000000017941 */ /* 0x000fea0003800000 */
.L_x_147:
        /* <DEDUP_REMOVED lines=12> */
.L_x_150:
[----:B------:R-:W-:Y:S05]  /*8940*/  BSYNC B1 ;  /* 0x0000000000017941 */ /* 0x000fea0003800000 */
.L_x_149:
        /* <DEDUP_REMOVED lines=12> */
.L_x_152:
[----:B------:R-:W-:Y:S05]  /*8a10*/  BSYNC B1 ;  /* 0x0000000000017941 */ /* 0x000fea0003800000 */
.L_x_151:
        /* <DEDUP_REMOVED lines=12> */
.L_x_154:
[----:B------:R-:W-:Y:S05]  /*8ae0*/  BSYNC B1 ;  /* 0x0000000000017941 */ /* 0x000fea0003800000 */
.L_x_153:
        /* <DEDUP_REMOVED lines=12> */
.L_x_156:
[----:B------:R-:W-:Y:S05]  /*8bb0*/  BSYNC B1 ;  /* 0x0000000000017941 */ /* 0x000fea0003800000 */
.L_x_155:
        /* <DEDUP_REMOVED lines=12> */
.L_x_158:
[----:B------:R-:W-:Y:S05]  /*8c80*/  BSYNC B1 ;  /* 0x0000000000017941 */ /* 0x000fea0003800000 */
.L_x_157:
        /* <DEDUP_REMOVED lines=12> */
.L_x_160:
[----:B------:R-:W-:Y:S05]  /*8d50*/  BSYNC B1 ;  /* 0x0000000000017941 */ /* 0x000fea0003800000 */
.L_x_159:
        /* <DEDUP_REMOVED lines=12> */
.L_x_162:
[----:B------:R-:W-:Y:S05]  /*8e20*/  BSYNC B1 ;  /* 0x0000000000017941 */ /* 0x000fea0003800000 */
.L_x_161:
        /* <DEDUP_REMOVED lines=12> */
.L_x_164:
[----:B------:R-:W-:Y:S05]  /*8ef0*/  BSYNC B1 ;  /* 0x0000000000017941 */ /* 0x000fea0003800000 */
.L_x_163:
        /* <DEDUP_REMOVED lines=12> */
.L_x_166:
[----:B------:R-:W-:Y:S05]  /*8fc0*/  BSYNC B1 ;  /* 0x0000000000017941 */ /* 0x000fea0003800000 */
.L_x_165:
        /* <DEDUP_REMOVED lines=12> */
.L_x_168:
[----:B------:R-:W-:Y:S05]  /*9090*/  BSYNC B1 ;  /* 0x0000000000017941 */ /* 0x000fea0003800000 */
.L_x_167:
        /* <DEDUP_REMOVED lines=12> */
.L_x_170:
[----:B------:R-:W-:Y:S05]  /*9160*/  BSYNC B1 ;  /* 0x0000000000017941 */ /* 0x000fea0003800000 */
.L_x_169:
        /* <DEDUP_REMOVED lines=12> */
.L_x_172:
[----:B------:R-:W-:Y:S05]  /*9230*/  BSYNC B1 ;  /* 0x0000000000017941 */ /* 0x000fea0003800000 */
.L_x_171:
        /* <DEDUP_REMOVED lines=12> */
.L_x_174:
[----:B------:R-:W-:Y:S05]  /*9300*/  BSYNC B1 ;  /* 0x0000000000017941 */ /* 0x000fea0003800000 */
.L_x_173:
        /* <DEDUP_REMOVED lines=12> */
.L_x_176:
[----:B------:R-:W-:Y:S05]  /*93d0*/  BSYNC B1 ;  /* 0x0000000000017941 */ /* 0x000fea0003800000 */
.L_x_175:
        /* <DEDUP_REMOVED lines=12> */
.L_x_178:
[----:B------:R-:W-:Y:S05]  /*94a0*/  BSYNC B1 ;  /* 0x0000000000017941 */ /* 0x000fea0003800000 */
.L_x_177:
        /* <DEDUP_REMOVED lines=12> */
.L_x_180:
[----:B------:R-:W-:Y:S05]  /*9570*/  BSYNC B1 ;  /* 0x0000000000017941 */ /* 0x000fea0003800000 */
.L_x_179:
        /* <DEDUP_REMOVED lines=12> */
.L_x_182:
[----:B------:R-:W-:Y:S05]  /*9640*/  BSYNC B1 ;  /* 0x0000000000017941 */ /* 0x000fea0003800000 */
.L_x_181:
        /* <DEDUP_REMOVED lines=12> */
.L_x_184:
[----:B------:R-:W-:Y:S05]  /*9710*/  BSYNC B1 ;  /* 0x0000000000017941 */ /* 0x000fea0003800000 */
.L_x_183:
        /* <DEDUP_REMOVED lines=12> */
.L_x_186:
[----:B------:R-:W-:Y:S05]  /*97e0*/  BSYNC B1 ;  /* 0x0000000000017941 */ /* 0x000fea0003800000 */
.L_x_185:
        /* <DEDUP_REMOVED lines=12> */
.L_x_188:
[----:B------:R-:W-:Y:S05]  /*98b0*/  BSYNC B1 ;  /* 0x0000000000017941 */ /* 0x000fea0003800000 */
.L_x_187:
        /* <DEDUP_REMOVED lines=12> */
.L_x_190:
[----:B------:R-:W-:Y:S05]  /*9980*/  BSYNC B1 ;  /* 0x0000000000017941 */ /* 0x000fea0003800000 */
.L_x_189:
        /* <DEDUP_REMOVED lines=12> */
.L_x_192:
[----:B------:R-:W-:Y:S05]  /*9a50*/  BSYNC B1 ;  /* 0x0000000000017941 */ /* 0x000fea0003800000 */
.L_x_191:
[----:B-----5:R-:W-:Y:S01]  /*9a60*/  LOP3.LUT R32, R32, 0xff, RZ, 0xc0, !PT ;  /* 0x000000ff20207812 */ /* 0x020fe200078ec0ff */
[----:B------:R-:W-:Y:S01]  /*9a70*/  BSSY B1, `(.L_x_193) ;  /* 0x000000b000017945 */ /* 0x000fe20003800000 */
[----:B------:R-:W-:Y:S02]  /*9a80*/  ISETP.LT.OR P4, PT, R34, 0x99, !P1 ;  /* 0x000000992200780c */ /* 0x000fe40004f81670 */
[----:B------:R-:W-:-:S05]  /*9a90*/  F2FP.F16.E5M2.UNPACK_B R32, R32 ;  /* 0x00000020ff20723e */ /* 0x000fca00020004ff */
[----:B------:R-:W-:-:S05]  /*9aa0*/  HADD2.F32 R32, -RZ, R32.H0_H0 ;  /* 0x20000020ff207230 */ /* 0x000fca0000004100 */
[----:B------:R-:W-:-:S04]  /*9ab0*/  FMUL R32, R32, UR31 ;  /* 0x0000001f20207c20 */ /* 0x000fc80008400000 */
[----:B------:R-:W-:Y:S01]  /*9ac0*/  FFMA R32, R23, UR32, R32 ;  /* 0x0000002017207c23 */ /* 0x000fe20008000020 */
[----:B------:R-:W-:-:S04]  /*9ad0*/  PRMT R23, RZ, 0x7610, R23 ;  /* 0x00007610ff177816 */ /* 0x000fc80000000017 */
[----:B0-----:R-:W-:-:S05]  /*9ae0*/  F2FP.SATFINITE.E5M2.F32.PACK_AB_MERGE_C R33, RZ, R32, RZ ;  /* 0x00000020ff21723e */ /* 0x001fca00048060ff */
[----:B------:R0:W-:Y:S01]  /*9af0*/  @!P3 STG.E.U8 desc[UR20][R24.64+0x99], R33 ;  /* 0x000099211800b986 */ /* 0x0001e2000c101114 */
[----:B------:R-:W-:Y:S05]  /*9b00*/  @P4 BRA `(.L_x_194) ;  /* 0x0000000000044947 */ /* 0x000fea0003800000 */
[----:B------:R0:W5:Y:S02]  /*9b10*/  LDG.E.U8 R23, desc[UR20][R30.64+0x98] ;  /* 0x000098141e177981 */ /* 0x000164000c1e1100 */
.L_x_194:
[----:B------:R-:W-:Y:S05]  /*9b20*/  BSYNC B1 ;  /* 0x0000000000017941 */ /* 0x000fea0003800000 */
.L_x_193:
        /* <DEDUP_REMOVED lines=8> */
[----:B------:R-:W-:-:S05]  /*9bb0*/  F2FP.SATFINITE.E5M2.F32.PACK_AB_MERGE_C R23, RZ, R23, RZ ;  /* 0x00000017ff17723e */ /* 0x000fca00048060ff */
[----:B------:R0:W-:Y:S01]  /*9bc0*/  @!P4 STG.E.U8 desc[UR20][R26.64+0x98], R23 ;  /* 0x000098171a00c986 */ /* 0x0001e2000c101114 */
[----:B------:R-:W-:Y:S05]  /*9bd0*/  @P3 BRA `(.L_x_196) ;  /* 0x0000000000043947 */ /* 0x000fea0003800000 */
[----:B------:R0:W5:Y:S02]  /*9be0*/  LDG.E.U8 R22, desc[UR20][R30.64+0x99] ;  /* 0x000099141e167981 */ /* 0x000164000c1e1100 */
.L_x_196:
[----:B------:R-:W-:Y:S05]  /*9bf0*/  BSYNC B1 ;  /* 0x0000000000017941 */ /* 0x000fea0003800000 */
.L_x_195:
        /* <DEDUP_REMOVED lines=12> */
.L_x_198:
[----:B------:R-:W-:Y:S05]  /*9cc0*/  BSYNC B1 ;  /* 0x0000000000017941 */ /* 0x000fea0003800000 */
.L_x_197:
        /* <DEDUP_REMOVED lines=12> */
.L_x_200:
[----:B------:R-:W-:Y:S05]  /*9d90*/  BSYNC B1 ;  /* 0x0000000000017941 */ /* 0x000fea0003800000 */
.L_x_199:
        /* <DEDUP_REMOVED lines=12> */
.L_x_202:
[----:B------:R-:W-:Y:S05]  /*9e60*/  BSYNC B1 ;  /* 0x0000000000017941 */ /* 0x000fea0003800000 */
.L_x_201:
        /* <DEDUP_REMOVED lines=12> */
.L_x_204:
[----:B------:R-:W-:Y:S05]  /*9f30*/  BSYNC B1 ;  /* 0x0000000000017941 */ /* 0x000fea0003800000 */
.L_x_203:
        /* <DEDUP_REMOVED lines=12> */
.L_x_206:
[----:B------:R-:W-:Y:S05]  /*a000*/  BSYNC B1 ;  /* 0x0000000000017941 */ /* 0x000fea0003800000 */
.L_x_205:
        /* <DEDUP_REMOVED lines=12> */
.L_x_208:
[----:B------:R-:W-:Y:S05]  /*a0d0*/  BSYNC B1 ;  /* 0x0000000000017941 */ /* 0x000fea0003800000 */
.L_x_207:
        /* <DEDUP_REMOVED lines=12> */
.L_x_210:
[----:B------:R-:W-:Y:S05]  /*a1a0*/  BSYNC B1 ;  /* 0x0000000000017941 */ /* 0x000fea0003800000 */
.L_x_209:
        /* <DEDUP_REMOVED lines=12> */
.L_x_212:
[----:B------:R-:W-:Y:S05]  /*a270*/  BSYNC B1 ;  /* 0x0000000000017941 */ /* 0x000fea0003800000 */
.L_x_211:
        /* <DEDUP_REMOVED lines=12> */
.L_x_214:
[----:B------:R-:W-:Y:S05]  /*a340*/  BSYNC B1 ;  /* 0x0000000000017941 */ /* 0x000fea0003800000 */
.L_x_213:
        /* <DEDUP_REMOVED lines=12> */
.L_x_216:
[----:B------:R-:W-:Y:S05]  /*a410*/  BSYNC B1 ;  /* 0x0000000000017941 */ /* 0x000fea0003800000 */
.L_x_215:
        /* <DEDUP_REMOVED lines=12> */
.L_x_218:
[----:B------:R-:W-:Y:S05]  /*a4e0*/  BSYNC B1 ;  /* 0x0000000000017941 */ /* 0x000fea0003800000 */
.L_x_217:
        /* <DEDUP_REMOVED lines=12> */
.L_x_220:
[----:B------:R-:W-:Y:S05]  /*a5b0*/  BSYNC B1 ;  /* 0x0000000000017941 */ /* 0x000fea0003800000 */
.L_x_219:
        /* <DEDUP_REMOVED lines=12> */
.L_x_222:
[----:B------:R-:W-:Y:S05]  /*a680*/  BSYNC B1 ;  /* 0x0000000000017941 */ /* 0x000fea0003800000 */
.L_x_221:
        /* <DEDUP_REMOVED lines=12> */
.L_x_224:
[----:B------:R-:W-:Y:S05]  /*a750*/  BSYNC B1 ;  /* 0x0000000000017941 */ /* 0x000fea0003800000 */
.L_x_223:
        /* <DEDUP_REMOVED lines=12> */
.L_x_226:
[----:B------:R-:W-:Y:S05]  /*a820*/  BSYNC B1 ;  /* 0x0000000000017941 */ /* 0x000fea0003800000 */
.L_x_225:
        /* <DEDUP_REMOVED lines=12> */
.L_x_228:
[----:B------:R-:W-:Y:S05]  /*a8f0*/  BSYNC B1 ;  /* 0x0000000000017941 */ /* 0x000fea0003800000 */
.L_x_227:
        /* <DEDUP_REMOVED lines=12> */
.L_x_230:
[----:B------:R-:W-:Y:S05]  /*a9c0*/  BSYNC B1 ;  /* 0x0000000000017941 */ /* 0x000fea0003800000 */
.L_x_229:
        /* <DEDUP_REMOVED lines=12> */
.L_x_232:
[----:B------:R-:W-:Y:S05]  /*aa90*/  BSYNC B1 ;  /* 0x0000000000017941 */ /* 0x000fea0003800000 */
.L_x_231:
        /* <DEDUP_REMOVED lines=12> */
.L_x_234:
[----:B------:R-:W-:Y:S05]  /*ab60*/  BSYNC B1 ;  /* 0x0000000000017941 */ /* 0x000fea0003800000 */
.L_x_233:
        /* <DEDUP_REMOVED lines=12> */
.L_x_236:
[----:B------:R-:W-:Y:S05]  /*ac30*/  BSYNC B1 ;  /* 0x0000000000017941 */ /* 0x000fea0003800000 */
.L_x_235:
[----:B-----5:R-:W-:Y:S01]  /*ac40*/  LOP3.LUT R2, R2, 0xff, RZ, 0xc0, !PT ;  /* 0x000000ff02027812 */ /* 0x020fe200078ec0ff */
[----:B------:R-:W-:Y:S01]  /*ac50*/  BSSY B1, `(.L_x_237) ;  /* 0x000000b000017945 */ /* 0x000fe20003800000 */
[----:B------:R-:W-:Y:S02]  /*ac60*/  ISETP.LT.OR P4, PT, R34, 0xc9, !P0 ;  /* 0x000000c92200780c */ /* 0x000fe40004781670 */
[----:B------:R-:W-:-:S05]  /*ac70*/  F2FP.F16.E5M2.UNPACK_B R2, R2 ;  /* 0x00000002ff02723e */ /* 0x000fca00020004ff */
[----:B------:R-:W-:-:S05]  /*ac80*/  HADD2.F32 R2, -RZ, R2.H0_H0 ;  /* 0x20000002ff027230 */ /* 0x000fca0000004100 */
[----:B0-----:R-:W-:-:S04]  /*ac90*/  FMUL R3, R2, UR31 ;  /* 0x0000001f02037c20 */ /* 0x001fc80008400000 */
[----:B------:R-:W-:Y:S01]  /*aca0*/  FFMA R3, R0, UR32, R3 ;  /* 0x0000002000037c23 */ /* 0x000fe20008000003 */
[----:B------:R-:W-:-:S04]  /*acb0*/  PRMT R0, RZ, 0x7610, R0 ;  /* 0x00007610ff007816 */ /* 0x000fc80000000000 */
[----:B------:R-:W-:-:S05]  /*acc0*/  F2FP.SATFINITE.E5M2.F32.PACK_AB_MERGE_C R3, RZ, R3, RZ ;  /* 0x00000003ff03723e */ /* 0x000fca00048060ff */
[----:B------:R0:W-:Y:S01]  /*acd0*/  @!P3 STG.E.U8 desc[UR20][R26.64+0xc1], R3 ;  /* 0x0000c1031a00b986 */ /* 0x0001e2000c101114 */
[----:B------:R-:W-:Y:S05]  /*ace0*/  @P4 BRA `(.L_x_238) ;  /* 0x0000000000044947 */ /* 0x000fea0003800000 */
[----:B------:R0:W5:Y:S02]  /*acf0*/  LDG.E.U8 R0, desc[UR20][R28.64+0xc8] ;  /* 0x0000c8141c007981 */ /* 0x000164000c1e1100 */
.L_x_238:
[----:B------:R-:W-:Y:S05]  /*ad00*/  BSYNC B1 ;  /* 0x0000000000017941 */ /* 0x000fea0003800000 */
.L_x_237:
[----:B------:R-:W2:Y:S01]  /*ad10*/  LDL.LU R2, [R1] ;  /* 0x0000000001027983 */ /* 0x000ea20000300800 */
[----:B-----5:R-:W-:Y:S01]  /*ad20*/  LOP3.LUT R0, R0, 0xff, RZ, 0xc0, !PT ;  /* 0x000000ff00007812 */ /* 0x020fe200078ec0ff */
[----:B------:R-:W-:Y:S01]  /*ad30*/  BSSY B1, `(.L_x_239) ;  /* 0x000000b000017945 */ /* 0x000fe20003800000 */
[----:B------:R-:W-:Y:S02]  /*ad40*/  ISETP.LT.OR P3, PT, R34, 0xca, !P0 ;  /* 0x000000ca2200780c */ /* 0x000fe40004761670 */
[----:B------:R-:W-:-:S05]  /*ad50*/  F2FP.F16.E5M2.UNPACK_B R0, R0 ;  /* 0x00000000ff00723e */ /* 0x000fca00020004ff */
[----:B------:R-:W-:-:S05]  /*ad60*/  HADD2.F32 R0, -RZ, R0.H0_H0 ;  /* 0x20000000ff007230 */ /* 0x000fca0000004100 */
[----:B------:R-:W-:-:S04]  /*ad70*/  FMUL R0, R0, UR31 ;  /* 0x0000001f00007c20 */ /* 0x000fc80008400000 */
[----:B--2---:R-:W-:-:S05]  /*ad80*/  FFMA R0, R2, UR32, R0 ;  /* 0x0000002002007c23 */ /* 0x004fca0008000000 */
[----:B0-----:R-:W-:Y:S02]  /*ad90*/  F2FP.SATFINITE.E5M2.F32.PACK_AB_MERGE_C R3, RZ, R0, RZ ;  /* 0x00000000ff03723e */ /* 0x001fe400048060ff */
[----:B------:R-:W-:-:S03]  /*ada0*/  PRMT R0, RZ, 0x7610, R0 ;  /* 0x00007610ff007816 */ /* 0x000fc60000000000 */
[----:B------:R0:W-:Y:S01]  /*adb0*/  @!P4 STG.E.U8 desc[UR20][R24.64+0xc8], R3 ;  /* 0x0000c8031800c986 */ /* 0x0001e2000c101114 */
[----:B------:R-:W-:Y:S05]  /*adc0*/  @P3 BRA `(.L_x_240) ;  /* 0x0000000000043947 */ /* 0x000fea0003800000 */
[----:B------:R2:W5:Y:S02]  /*add0*/  LDG.E.U8 R0, desc[UR20][R28.64+0xc9] ;  /* 0x0000c9141c007981 */ /* 0x000564000c1e1100 */
.L_x_240:
[----:B------:R-:W-:Y:S05]  /*ade0*/  BSYNC B1 ;  /* 0x0000000000017941 */ /* 0x000fea0003800000 */
.L_x_239:
[----:B------:R-:W3:Y:S01]  /*adf0*/  LDL.LU R2, [R1+0x4] ;  /* 0x0000040001027983 */ /* 0x000ee20000300800 */
[----:B-----5:R-:W-:Y:S01]  /*ae00*/  LOP3.LUT R0, R0, 0xff, RZ, 0xc0, !PT ;  /* 0x000000ff00007812 */ /* 0x020fe200078ec0ff */
[----:B------:R-:W-:Y:S01]  /*ae10*/  BSSY B1, `(.L_x_241) ;  /* 0x000000b000017945 */ /* 0x000fe20003800000 */
[----:B------:R-:W-:Y:S02]  /*ae20*/  ISETP.LT.OR P4, PT, R34, 0xc9, !P1 ;  /* 0x000000c92200780c */ /* 0x000fe40004f81670 */
[----:B------:R-:W-:-:S05]  /*ae30*/  F2FP.F16.E5M2.UNPACK_B R0, R0 ;  /* 0x00000000ff00723e */ /* 0x000fca00020004ff */
[----:B------:R-:W-:-:S05]  /*ae40*/  HADD2.F32 R0, -RZ, R0.H0_H0 ;  /* 0x20000000ff007230 */ /* 0x000fca0000004100 */
[----:B------:R-:W-:-:S04]  /*ae50*/  FMUL R0, R0, UR31 ;  /* 0x0000001f00007c20 */ /* 0x000fc80008400000 */
[----:B---3--:R-:W-:-:S05]  /*ae60*/  FFMA R0, R2, UR32, R0 ;  /* 0x0000002002007c23 */ /* 0x008fca0008000000 */
[----:B0-----:R-:W-:Y:S02]  /*ae70*/  F2FP.SATFINITE.E5M2.F32.PACK_AB_MERGE_C R3, RZ, R0, RZ ;  /* 0x00000000ff03723e */ /* 0x001fe400048060ff */
[----:B------:R-:W-:-:S03]  /*ae80*/  PRMT R0, RZ, 0x7610, R0 ;  /* 0x00007610ff007816 */ /* 0x000fc60000000000 */
[----:B------:R0:W-:Y:S01]  /*ae90*/  @!P3 STG.E.U8 desc[UR20][R24.64+0xc9], R3 ;  /* 0x0000c9031800b986 */ /* 0x0001e2000c101114 */
[----:B------:R-:W-:Y:S05]  /*aea0*/  @P4 BRA `(.L_x_242) ;  /* 0x0000000000044947 */ /* 0x000fea0003800000 */
[----:B------:R3:W5:Y:S02]  /*aeb0*/  LDG.E.U8 R0, desc[UR20][R30.64+0xc8] ;  /* 0x0000c8141e007981 */ /* 0x000764000c1e1100 */
.L_x_242:
[----:B------:R-:W-:Y:S05]  /*aec0*/  BSYNC B1 ;  /* 0x0000000000017941 */ /* 0x000fea0003800000 */
.L_x_241:
[----:B------:R-:W2:Y:S01]  /*aed0*/  LDL.LU R2, [R1+0x8] ;  /* 0x0000080001027983 */ /* 0x000ea20000300800 */
        /* <DEDUP_REMOVED lines=12> */
.L_x_244:
[----:B------:R-:W-:Y:S05]  /*afa0*/  BSYNC B1 ;  /* 0x0000000000017941 */ /* 0x000fea0003800000 */
.L_x_243:
        /* <DEDUP_REMOVED lines=13> */
.L_x_246:
[----:B------:R-:W-:Y:S05]  /*b080*/  BSYNC B1 ;  /* 0x0000000000017941 */ /* 0x000fea0003800000 */
.L_x_245:
        /* <DEDUP_REMOVED lines=13> */
.L_x_248:
[----:B------:R-:W-:Y:S05]  /*b160*/  BSYNC B1 ;  /* 0x0000000000017941 */ /* 0x000fea0003800000 */
.L_x_247:
        /* <DEDUP_REMOVED lines=13> */
.L_x_250:
[----:B------:R-:W-:Y:S05]  /*b240*/  BSYNC B1 ;  /* 0x0000000000017941 */ /* 0x000fea0003800000 */
.L_x_249:
        /* <DEDUP_REMOVED lines=13> */
.L_x_252:
[----:B------:R-:W-:Y:S05]  /*b320*/  BSYNC B1 ;  /* 0x0000000000017941 */ /* 0x000fea0003800000 */
.L_x_251:
        /* <DEDUP_REMOVED lines=13> */
.L_x_254:
[----:B------:R-:W-:Y:S05]  /*b400*/  BSYNC B1 ;  /* 0x0000000000017941 */ /* 0x000fea0003800000 */
.L_x_253:
        /* <DEDUP_REMOVED lines=13> */
.L_x_256:
[----:B------:R-:W-:Y:S05]  /*b4e0*/  BSYNC B1 ;  /* 0x0000000000017941 */ /* 0x000fea0003800000 */
.L_x_255:
        /* <DEDUP_REMOVED lines=13> */
.L_x_258:
[----:B------:R-:W-:Y:S05]  /*b5c0*/  BSYNC B1 ;  /* 0x0000000000017941 */ /* 0x000fea0003800000 */
.L_x_257:
        /* <DEDUP_REMOVED lines=13> */
.L_x_260:
[----:B------:R-:W-:Y:S05]  /*b6a0*/  BSYNC B1 ;  /* 0x0000000000017941 */ /* 0x000fea0003800000 */
.L_x_259:
        /* <DEDUP_REMOVED lines=13> */
.L_x_262:
[----:B------:R-:W-:Y:S05]  /*b780*/  BSYNC B1 ;  /* 0x0000000000017941 */ /* 0x000fea0003800000 */
.L_x_261:
        /* <DEDUP_REMOVED lines=13> */
.L_x_264:
[----:B------:R-:W-:Y:S05]  /*b860*/  BSYNC B1 ;  /* 0x0000000000017941 */ /* 0x000fea0003800000 */
.L_x_263:
        /* <DEDUP_REMOVED lines=13> */
.L_x_266:
[----:B------:R-:W-:Y:S05]  /*b940*/  BSYNC B1 ;  /* 0x0000000000017941 */ /* 0x000fea0003800000 */
.L_x_265:
        /* <DEDUP_REMOVED lines=13> */
.L_x_268:
[----:B------:R-:W-:Y:S05]  /*ba20*/  BSYNC B1 ;  /* 0x0000000000017941 */ /* 0x000fea0003800000 */
.L_x_267:
        /* <DEDUP_REMOVED lines=13> */
.L_x_270:
[----:B------:R-:W-:Y:S05]  /*bb00*/  BSYNC B1 ;  /* 0x0000000000017941 */ /* 0x000fea0003800000 */
.L_x_269:
        /* <DEDUP_REMOVED lines=13> */
.L_x_272:
[----:B------:R-:W-:Y:S05]  /*bbe0*/  BSYNC B1 ;  /* 0x0000000000017941 */ /* 0x000fea0003800000 */
.L_x_271:
        /* <DEDUP_REMOVED lines=13> */
.L_x_274:
[----:B------:R-:W-:Y:S05]  /*bcc0*/  BSYNC B1 ;  /* 0x0000000000017941 */ /* 0x000fea0003800000 */
.L_x_273:
        /* <DEDUP_REMOVED lines=13> */
.L_x_276:
[----:B------:R-:W-:Y:S05]  /*bda0*/  BSYNC B1 ;  /* 0x0000000000017941 */ /* 0x000fea0003800000 */
.L_x_275:
        /* <DEDUP_REMOVED lines=13> */
.L_x_278:
[----:B------:R-:W-:Y:S05]  /*be80*/  BSYNC B1 ;  /* 0x0000000000017941 */ /* 0x000fea0003800000 */
.L_x_277:
        /* <DEDUP_REMOVED lines=13> */
.L_x_280:
[----:B------:R-:W-:Y:S05]  /*bf60*/  BSYNC B1 ;  /* 0x0000000000017941 */ /* 0x000fea0003800000 */
.L_x_279:
        /* <DEDUP_REMOVED lines=13> */
.L_x_282:
[----:B------:R-:W-:Y:S05]  /*c040*/  BSYNC B1 ;  /* 0x0000000000017941 */ /* 0x000fea0003800000 */
.L_x_281:
        /* <DEDUP_REMOVED lines=13> */
.L_x_284:
[----:B------:R-:W-:Y:S05]  /*c120*/  BSYNC B1 ;  /* 0x0000000000017941 */ /* 0x000fea0003800000 */
.L_x_283:
        /* <DEDUP_REMOVED lines=13> */
.L_x_286:
[----:B------:R-:W-:Y:S05]  /*c200*/  BSYNC B1 ;  /* 0x0000000000017941 */ /* 0x000fea0003800000 */
.L_x_285:
        /* <DEDUP_REMOVED lines=13> */
.L_x_288:
[----:B------:R-:W-:Y:S05]  /*c2e0*/  BSYNC B1 ;  /* 0x0000000000017941 */ /* 0x000fea0003800000 */
.L_x_287:
        /* <DEDUP_REMOVED lines=13> */
.L_x_290:
[----:B------:R-:W-:Y:S05]  /*c3c0*/  BSYNC B1 ;  /* 0x0000000000017941 */ /* 0x000fea0003800000 */
.L_x_289:
        /* <DEDUP_REMOVED lines=13> */
.L_x_292:
[----:B------:R-:W-:Y:S05]  /*c4a0*/  BSYNC B1 ;  /* 0x0000000000017941 */ /* 0x000fea0003800000 */
.L_x_291:
[----:B------:R-:W-:Y:S05]  /*c4b0*/  @P1 BRA `(.L_x_293) ;  /* 0x00000020009c1947 */ /* 0x000fea0003800000 */
[----:B------:R-:W2:Y:S01]  /*c4c0*/  LDL.LU R2, [R1+0x6c] ;  /* 0x00006c0001027983 */ /* 0x000ea20000300800 */
[----:B-----5:R-:W-:-:S04]  /*c4d0*/  LOP3.LUT R0, R0, 0xff, RZ, 0xc0, !PT ;  /* 0x000000ff00007812 */ /* 0x020fc800078ec0ff */
[----:B------:R-:W-:-:S05]  /*c4e0*/  F2FP.F16.E5M2.UNPACK_B R0, R0 ;  /* 0x00000000ff00723e */ /* 0x000fca00020004ff */
[----:B------:R-:W-:-:S05]  /*c4f0*/  HADD2.F32 R0, -RZ, R0.H0_H0 ;  /* 0x20000000ff007230 */ /* 0x000fca0000004100 */
[----:B------:R-:W-:-:S04]  /*c500*/  FMUL R0, R0, UR31 ;  /* 0x0000001f00007c20 */ /* 0x000fc80008400000 */
[----:B--2---:R-:W-:-:S05]  /*c510*/  FFMA R0, R2, UR32, R0 ;  /* 0x0000002002007c23 */ /* 0x004fca0008000000 */
[----:B0-----:R-:W-:-:S05]  /*c520*/  F2FP.SATFINITE.E5M2.F32.PACK_AB_MERGE_C R3, RZ, R0, RZ ;  /* 0x00000000ff03723e */ /* 0x001fca00048060ff */
[----:B------:R0:W-:Y:S01]  /*c530*/  STG.E.U8 desc[UR20][R26.64+0xf9], R3 ;  /* 0x0000f9031a007986 */ /* 0x0001e2000c101114 */
[----:B------:R-:W-:Y:S05]  /*c540*/  BRA `(.L_x_293) ;  /* 0x0000002000787947 */ /* 0x000fea0003800000 */
.L_x_36:
[----:B------:R-:W-:Y:S01]  /*c550*/  ISETP.GE.AND P1, PT, R39, 0x1, PT ;  /* 0x000000012700780c */ /* 0x000fe20003f26270 */
[----:B------:R-:W-:Y:S01]  /*c560*/  FMUL R228, R228, UR32 ;  /* 0x00000020e4e47c20 */ /* 0x000fe20008400000 */
[----:B------:R-:W-:Y:S01]  /*c570*/  FMUL R227, R227, UR32 ;  /* 0x00000020e3e37c20 */ /* 0x000fe20008400000 */
[----:B------:R-:W-:Y:S01]  /*c580*/  ISETP.GE.AND P0, PT, R39, 0x9, PT ;  /* 0x000000092700780c */ /* 0x000fe20003f06270 */
[----:B------:R-:W-:Y:S01]  /*c590*/  FMUL R226, R226, UR32 ;  /* 0x00000020e2e27c20 */ /* 0x000fe20008400000 */
[C---:B------:R-:W-:Y:S02]  /*c5a0*/  ISETP.LT.OR P4, PT, R34.reuse, 0x1, !P1 ;  /* 0x000000012200780c */ /* 0x040fe40004f81670 */
[----:B------:R-:W-:Y:S02]  /*c5b0*/  ISETP.LT.OR P5, PT, R34, 0x2, !P1 ;  /* 0x000000022200780c */ /* 0x000fe40004fa1670 */
[----:B------:R-:W-:Y:S02]  /*c5c0*/  F2FP.SATFINITE.E5M2.F32.PACK_AB_MERGE_C R29, RZ, R228, RZ ;  /* 0x000000e4ff1d723e */ /* 0x000fe400048060ff */
[----:B------:R-:W-:-:S02]  /*c5d0*/  F2FP.SATFINITE.E5M2.F32.PACK_AB_MERGE_C R227, RZ, R227, RZ ;  /* 0x000000e3ffe3723e */ /* 0x000fc400048060ff */
[----:B------:R-:W-:Y:S01]  /*c5e0*/  ISETP.LT.OR P3, PT, R34, 0x1, !P0 ;  /* 0x000000012200780c */ /* 0x000fe20004761670 */
[----:B------:R-:W-:-:S04]  /*c5f0*/  FMUL R225, R225, UR32 ;  /* 0x00000020e1e17c20 */ /* 0x000fc80008400000 */
[----:B------:R1:W-:Y:S01]  /*c600*/  @!P4 STG.E.U8 desc[UR20][R24.64], R29 ;  /* 0x0000001d1800c986 */ /* 0x0003e2000c101114 */
[----:B------:R-:W-:-:S03]  /*c610*/  ISETP.LT.OR P4, PT, R34, 0x2, !P0 ;  /* 0x000000022200780c */ /* 0x000fc60004781670 */
[----:B------:R2:W-:Y:S01]  /*c620*/  @!P5 STG.E.U8 desc[UR20][R24.64+0x1], R227 ;  /* 0x000001e31800d986 */ /* 0x0005e2000c101114 */
[----:B------:R-:W-:Y:S01]  /*c630*/  ISETP.LT.OR P5, PT, R34, 0x9, !P1 ;  /* 0x000000092200780c */ /* 0x000fe20004fa1670 */
[----:B------:R-:W-:Y:S01]  /*c640*/  FMUL R224, R224, UR32 ;  /* 0x00000020e0e07c20 */ /* 0x000fe20008400000 */
[----:B------:R-:W-:Y:S01]  /*c650*/  ISETP.LT.OR P6, PT, R34, 0xa, !P1 ;  /* 0x0000000a2200780c */ /* 0x000fe20004fc1670 */
[----:B------:R-:W-:Y:S01]  /*c660*/  FMUL R223, R223, UR32 ;  /* 0x00000020dfdf7c20 */ /* 0x000fe20008400000 */
[----:B------:R-:W-:Y:S02]  /*c670*/  F2FP.SATFINITE.E5M2.F32.PACK_AB_MERGE_C R31, RZ, R226, RZ ;  /* 0x000000e2ff1f723e */ /* 0x000fe400048060ff */
[----:B------:R-:W-:Y:S02]  /*c680*/  F2FP.SATFINITE.E5M2.F32.PACK_AB_MERGE_C R225, RZ, R225, RZ ;  /* 0x000000e1ffe1723e */ /* 0x000fe400048060ff */
[----:B-1----:R-:W-:Y:S01]  /*c690*/  F2FP.SATFINITE.E5M2.F32.PACK_AB_MERGE_C R29, RZ, R224, RZ ;  /* 0x000000e0ff1d723e */ /* 0x002fe200048060ff */
[----:B------:R-:W-:Y:S01]  /*c6a0*/  @!P3 STG.E.U8 desc[UR20][R26.64], R31 ;  /* 0x0000001f1a00b986 */ /* 0x000fe2000c101114 */
[----:B------:R-:W-:-:S02]  /*c6b0*/  F2FP.SATFINITE.E5M2.F32.PACK_AB_MERGE_C R223, RZ, R223, RZ ;  /* 0x000000dfffdf723e */ /* 0x000fc400048060ff */
[C---:B------:R-:W-:Y:S01]  /*c6c0*/  ISETP.LT.OR P3, PT, R34.reuse, 0x9, !P0 ;  /* 0x000000092200780c */ /* 0x040fe20004761670 */
[----:B------:R-:W-:Y:S01]  /*c6d0*/  @!P4 STG.E.U8 desc[UR20][R26.64+0x1], R225 ;  /* 0x000001e11a00c986 */ /* 0x000fe2000c101114 */
[----:B------:R-:W-:-:S03]  /*c6e0*/  ISETP.LT.OR P4, PT, R34, 0xa, !P0 ;  /* 0x0000000a2200780c */ /* 0x000fc60004781670 */
[----:B------:R1:W-:Y:S01]  /*c6f0*/  @!P5 STG.E.U8 desc[UR20][R24.64+0x8], R29 ;  /* 0x0000081d1800d986 */ /* 0x0003e2000c101114 */
[----:B------:R-:W-:Y:S01]  /*c700*/  ISETP.LT.OR P5, PT, R34, 0x11, !P1 ;  /* 0x000000112200780c */ /* 0x000fe20004fa1670 */
[----:B------:R-:W-:Y:S01]  /*c710*/  FMUL R222, R222, UR32 ;  /* 0x00000020dede7c20 */ /* 0x000fe20008400000 */
[----:B------:R-:W-:Y:S01]  /*c720*/  FMUL R221, R221, UR32 ;  /* 0x00000020dddd7c20 */ /* 0x000fe20008400000 */
[----:B------:R-:W-:Y:S01]  /*c730*/  FMUL R220, R220, UR32 ;  /* 0x00000020dcdc7c20 */ /* 0x000fe20008400000 */
[----:B------:R-:W-:Y:S01]  /*c740*/  @!P6 STG.E.U8 desc[UR20][R24.64+0x9], R223 ;  /* 0x000009df1800e986 */ /* 0x000fe2000c101114 */
[----:B------:R-:W-:Y:S01]  /*c750*/  ISETP.LT.OR P6, PT, R34, 0x12, !P1 ;  /* 0x000000122200780c */ /* 0x000fe20004fc1670 */
[----:B------:R-:W-:Y:S01]  /*c760*/  FMUL R219, R219, UR32 ;  /* 0x00000020dbdb7c20 */ /* 0x000fe20008400000 */
[----:B------:R-:W-:Y:S01]  /*c770*/  F2FP.SATFINITE.E5M2.F32.PACK_AB_MERGE_C R33, RZ, R222, RZ ;  /* 0x000000deff21723e */ /* 0x000fe200048060ff */
[----:B--2---:R-:W2:Y:S01]  /*c780*/  LDL.LU R227, [R1+0x8] ;  /* 0x0000080001e37983 */ /* 0x004ea20000300800 */
[----:B------:R-:W-:-:S02]  /*c790*/  F2FP.SATFINITE.E5M2.F32.PACK_AB_MERGE_C R221, RZ, R221, RZ ;  /* 0x000000ddffdd723e */ /* 0x000fc400048060ff */
[----:B-1----:R-:W-:Y:S01]  /*c7a0*/  F2FP.SATFINITE.E5M2.F32.PACK_AB_MERGE_C R29, RZ, R220, RZ ;  /* 0x000000dcff1d723e */ /* 0x002fe200048060ff */
[----:B------:R-:W3:Y:S04]  /*c7b0*/  LDL.LU R226, [R1+0x4] ;  /* 0x0000040001e27983 */ /* 0x000ee80000300800 */
[----:B------:R-:W4:Y:S01]  /*c7c0*/  LDL.LU R224, [R1] ;  /* 0x0000000001e07983 */ /* 0x000f220000300800 */
[----:B------:R-:W-:-:S03]  /*c7d0*/  F2FP.SATFINITE.E5M2.F32.PACK_AB_MERGE_C R219, RZ, R219, RZ ;  /* 0x000000dbffdb723e */ /* 0x000fc600048060ff */
[----:B------:R-:W-:Y:S01]  /*c7e0*/  @!P3 STG.E.U8 desc[UR20][R26.64+0x8], R33 ;  /* 0x000008211a00b986 */ /* 0x000fe2000c101114 */
[----:B------:R-:W-:-:S03]  /*c7f0*/  ISETP.LT.OR P3, PT, R34, 0x11, !P0 ;  /* 0x000000112200780c */ /* 0x000fc60004761670 */
        /* <DEDUP_REMOVED lines=11> */
[----:B------:R-:W-:Y:S01]  /*c8b0*/  FMUL R214, R214, UR32 ;  /* 0x00000020d6d67c20 */ /* 0x000fe20008400000 */
[----:B------:R-:W-:Y:S01]  /*c8c0*/  F2FP.SATFINITE.E5M2.F32.PACK_AB_MERGE_C R217, RZ, R217, RZ ;  /* 0x000000d9ffd9723e */ /* 0x000fe200048060ff */
[----:B------:R-:W-:Y:S01]  /*c8d0*/  FMUL R213, R213, UR32 ;  /* 0x00000020d5d57c20 */ /* 0x000fe20008400000 */
        /* <DEDUP_REMOVED lines=8> */
[----:B------:R-:W-:Y:S02]  /*c960*/  FMUL R212, R212, UR32 ;  /* 0x00000020d4d47c20 */ /* 0x000fe40008400000 */
[----:B------:R-:W-:Y:S01]  /*c970*/  @!P6 STG.E.U8 desc[UR20][R24.64+0x19], R215 ;  /* 0x000019d71800e986 */ /* 0x000fe2000c101114 */
[----:B------:R-:W-:Y:S01]  /*c980*/  ISETP.LT.OR P6, PT, R34, 0x22, !P1 ;  /* 0x000000222200780c */ /* 0x000fe20004fc1670 */
[----:B------:R-:W-:Y:S01]  /*c990*/  FMUL R211, R211, UR32 ;  /* 0x00000020d3d37c20 */ /* 0x000fe20008400000 */
[----:B------:R-:W-:Y:S01]  /*c9a0*/  F2FP.SATFINITE.E5M2.F32.PACK_AB_MERGE_C R33, RZ, R214, RZ ;  /* 0x000000d6ff21723e */ /* 0x000fe200048060ff */
[----:B------:R-:W-:Y:S01]  /*c9b0*/  FMUL R210, R210, UR32 ;  /* 0x00000020d2d27c20 */ /* 0x000fe20008400000 */
[----:B------:R-:W-:Y:S01]  /*c9c0*/  F2FP.SATFINITE.E5M2.F32.PACK_AB_MERGE_C R213, RZ, R213, RZ ;  /* 0x000000d5ffd5723e */ /* 0x000fe200048060ff */
[----:B------:R-:W-:Y:S01]  /*c9d0*/  FMUL R209, R209, UR32 ;  /* 0x00000020d1d17c20 */ /* 0x000fe20008400000 */
        /* <DEDUP_REMOVED lines=8> */
[----:B------:R-:W-:-:S03]  /*ca60*/  ISETP.LT.OR P5, PT, R34, 0x29, !P1 ;  /* 0x000000292200780c */ /* 0x000fc60004fa1670 */
        /* <DEDUP_REMOVED lines=240> */
[----:B------:R0:W-:Y:S01]  /*d970*/  @!P6 STG.E.U8 desc[UR20][R24.64+0x99], R23 ;  /* 0x000099171800e986 */ /* 0x0001e2000c101114 */
        /* <DEDUP_REMOVED lines=11> */
[----:B------:R1:W-:Y:S01]  /*da30*/  @!P4 STG.E.U8 desc[UR20][R26.64+0x99], R21 ;  /* 0x000099151a00c986 */ /* 0x0003e2000c101114 */
[----:B------:R-:W-:-:S03]  /*da40*/  ISETP.LT.OR P4, PT, R34, 0xa2, !P0 ;  /* 0x000000a22200780c */ /* 0x000fc60004781670 */
[----:B------:R-:W-:Y:S01]  /*da50*/  @!P5 STG.E.U8 desc[UR20][R24.64+0xa0], R29 ;  /* 0x0000a01d1800d986 */ /* 0x000fe2000c101114 */
[----:B------:R-:W-:-:S03]  /*da60*/  ISETP.LT.OR P5, PT, R34, 0xa9, !P1 ;  /* 0x000000a92200780c */ /* 0x000fc60004fa1670 */
[----:B------:R2:W-:Y:S01]  /*da70*/  @!P6 STG.E.U8 desc[UR20][R24.64+0xa1], R19 ;  /* 0x0000a1131800e986 */ /* 0x0005e2000c101114 */
[----:B------:R-:W-:Y:S01]  /*da80*/  ISETP.LT.OR P6, PT, R34, 0xaa, !P1 ;  /* 0x000000aa2200780c */ /* 0x000fe20004fc1670 */
[----:B------:R-:W-:Y:S01]  /*da90*/  FMUL R15, R15, UR32 ;  /* 0x000000200f0f7c20 */ /* 0x000fe20008400000 */
[----:B0-----:R-:W-:Y:S01]  /*daa0*/  F2FP.SATFINITE.E5M2.F32.PACK_AB_MERGE_C R23, RZ, R18, RZ ;  /* 0x00000012ff17723e */ /* 0x001fe200048060ff */
[----:B------:R-:W-:Y:S01]  /*dab0*/  FMUL R14, R14, UR32 ;  /* 0x000000200e0e7c20 */ /* 0x000fe20008400000 */
[----:B------:R-:W-:Y:S01]  /*dac0*/  F2FP.SATFINITE.E5M2.F32.PACK_AB_MERGE_C R17, RZ, R17, RZ ;  /* 0x00000011ff11723e */ /* 0x000fe200048060ff */
[----:B------:R-:W-:Y:S01]  /*dad0*/  FMUL R13, R13, UR32 ;  /* 0x000000200d0d7c20 */ /* 0x000fe20008400000 */
[----:B-1----:R-:W-:Y:S01]  /*dae0*/  F2FP.SATFINITE.E5M2.F32.PACK_AB_MERGE_C R21, RZ, R16, RZ ;  /* 0x00000010ff15723e */ /* 0x002fe200048060ff */
[----:B------:R-:W-:Y:S01]  /*daf0*/  @!P3 STG.E.U8 desc[UR20][R26.64+0xa0], R23 ;  /* 0x0000a0171a00b986 */ /* 0x000fe2000c101114 */
[----:B------:R-:W-:Y:S02]  /*db00*/  F2FP.SATFINITE.E5M2.F32.PACK_AB_MERGE_C R15, RZ, R15, RZ ;  /* 0x0000000fff0f723e */ /* 0x000fe400048060ff */
[C---:B------:R-:W-:Y:S01]  /*db10*/  ISETP.LT.OR P3, PT, R34.reuse, 0xa9, !P0 ;  /* 0x000000a92200780c */ /* 0x040fe20004761670 */
[----:B------:R-:W-:Y:S01]  /*db20*/  @!P4 STG.E.U8 desc[UR20][R26.64+0xa1], R17 ;  /* 0x0000a1111a00c986 */ /* 0x000fe2000c101114 */
[----:B------:R-:W-:-:S03]  /*db30*/  ISETP.LT.OR P4, PT, R34, 0xaa, !P0 ;  /* 0x000000aa2200780c */ /* 0x000fc60004781670 */
[----:B------:R-:W-:Y:S01]  /*db40*/  @!P5 STG.E.U8 desc[UR20][R24.64+0xa8], R21 ;  /* 0x0000a8151800d986 */ /* 0x000fe2000c101114 */
[----:B------:R-:W-:Y:S01]  /*db50*/  ISETP.LT.OR P5, PT, R34, 0xb1, !P1 ;  /* 0x000000b12200780c */ /* 0x000fe20004fa1670 */
[----:B------:R-:W-:Y:S02]  /*db60*/  FMUL R12, R12, UR32 ;  /* 0x000000200c0c7c20 */ /* 0x000fe40008400000 */
[----:B------:R0:W-:Y:S01]  /*db70*/  @!P6 STG.E.U8 desc[UR20][R24.64+0xa9], R15 ;  /* 0x0000a90f1800e986 */ /* 0x0001e2000c101114 */
[----:B------:R-:W-:Y:S01]  /*db80*/  ISETP.LT.OR P6, PT, R34, 0xb2, !P1 ;  /* 0x000000b22200780c */ /* 0x000fe20004fc1670 */
[----:B------:R-:W-:Y:S01]  /*db90*/  FMUL R11, R11, UR32 ;  /* 0x000000200b0b7c20 */ /* 0x000fe20008400000 */
[----:B--2---:R-:W-:Y:S01]  /*dba0*/  F2FP.SATFINITE.E5M2.F32.PACK_AB_MERGE_C R19, RZ, R14, RZ ;  /* 0x0000000eff13723e */ /* 0x004fe200048060ff */
[----:B------:R-:W2:Y:S01]  /*dbb0*/  LDL.LU R223, [R1+0x18] ;  /* 0x0000180001df7983 */ /* 0x000ea20000300800 */
[----:B------:R-:W-:Y:S02]  /*dbc0*/  F2FP.SATFINITE.E5M2.F32.PACK_AB_MERGE_C R13, RZ, R13, RZ ;  /* 0x0000000dff0d723e */ /* 0x000fe400048060ff */
[----:B------:R-:W-:Y:S01]  /*dbd0*/  F2FP.SATFINITE.E5M2.F32.PACK_AB_MERGE_C R11, RZ, R11, RZ ;  /* 0x0000000bff0b723e */ /* 0x000fe200048060ff */
[----:B------:R-:W-:Y:S01]  /*dbe0*/  @!P3 STG.E.U8 desc[UR20][R26.64+0xa8], R19 ;  /* 0x0000a8131a00b986 */ /* 0x000fe2000c101114 */
[----:B0-----:R-:W-:-:S03]  /*dbf0*/  F2FP.SATFINITE.E5M2.F32.PACK_AB_MERGE_C R15, RZ, R12, RZ ;  /* 0x0000000cff0f723e */ /* 0x001fc600048060ff */
[----:B------:R0:W-:Y:S01]  /*dc00*/  @!P4 STG.E.U8 desc[UR20][R26.64+0xa9], R13 ;  /* 0x0000a90d1a00c986 */ /* 0x0001e2000c101114 */
[C---:B------:R-:W-:Y:S02]  /*dc10*/  ISETP.LT.OR P3, PT, R34.reuse, 0xb1, !P0 ;  /* 0x000000b12200780c */ /* 0x040fe40004761670 */
[C---:B------:R-:W-:Y:S01]  /*dc20*/  ISETP.LT.OR P4, PT, R34.reuse, 0xb2, !P0 ;  /* 0x000000b22200780c */ /* 0x040fe20004781670 */
[----:B------:R-:W-:Y:S01]  /*dc30*/  @!P5 STG.E.U8 desc[UR20][R24.64+0xb0], R15 ;  /* 0x0000b00f1800d986 */ /* 0x000fe2000c101114 */
[----:B------:R-:W-:Y:S01]  /*dc40*/  ISETP.LT.OR P5, PT, R34, 0xb9, !P1 ;  /* 0x000000b92200780c */ /* 0x000fe20004fa1670 */
[----:B------:R-:W-:Y:S01]  /*dc50*/  FMUL R10, R10, UR32 ;  /* 0x000000200a0a7c20 */ /* 0x000fe20008400000 */
[----:B------:R-:W-:Y:S01]  /*dc60*/  FMUL R9, R9, UR32 ;  /* 0x0000002009097c20 */ /* 0x000fe20008400000 */
[----:B------:R-:W2:Y:S01]  /*dc70*/  LDL.LU R222, [R1+0x14] ;  /* 0x0000140001de7983 */ /* 0x000ea20000300800 */
[----:B------:R-:W-:-:S03]  /*dc80*/  FMUL R8, R8, UR32 ;  /* 0x0000002008087c20 */ /* 0x000fc60008400000 */
[----:B------:R-:W2:Y:S01]  /*dc90*/  LDL.LU R220, [R1+0x10] ;  /* 0x0000100001dc7983 */ /* 0x000ea20000300800 */
[----:B------:R-:W-:-:S03]  /*dca0*/  F2FP.SATFINITE.E5M2.F32.PACK_AB_MERGE_C R17, RZ, R10, RZ ;  /* 0x0000000aff11723e */ /* 0x000fc600048060ff */
[----:B------:R-:W2:Y:S01]  /*dcb0*/  LDL.LU R221, [R1+0xc] ;  /* 0x00000c0001dd7983 */ /* 0x000ea20000300800 */
[----:B------:R-:W-:Y:S01]  /*dcc0*/  F2FP.SATFINITE.E5M2.F32.PACK_AB_MERGE_C R9, RZ, R9, RZ ;  /* 0x00000009ff09723e */ /* 0x000fe200048060ff */
[----:B------:R-:W-:Y:S01]  /*dcd0*/  FMUL R7, R7, UR32 ;  /* 0x0000002007077c20 */ /* 0x000fe20008400000 */
[----:B0-----:R-:W-:Y:S01]  /*dce0*/  F2FP.SATFINITE.E5M2.F32.PACK_AB_MERGE_C R13, RZ, R8, RZ ;  /* 0x00000008ff0d723e */ /* 0x001fe200048060ff */
[----:B------:R0:W-:Y:S01]  /*dcf0*/  @!P6 STG.E.U8 desc[UR20][R24.64+0xb1], R11 ;  /* 0x0000b10b1800e986 */ /* 0x0001e2000c101114 */
[----:B------:R-:W-:Y:S01]  /*dd00*/  ISETP.LT.OR P6, PT, R34, 0xba, !P1 ;  /* 0x000000ba2200780c */ /* 0x000fe20004fc1670 */
[----:B-----5:R-:W-:Y:S01]  /*dd10*/  FMUL R2, R2, UR32 ;  /* 0x0000002002027c20 */ /* 0x020fe20008400000 */
[----:B------:R-:W-:Y:S01]  /*dd20*/  F2FP.SATFINITE.E5M2.F32.PACK_AB_MERGE_C R7, RZ, R7, RZ ;  /* 0x00000007ff07723e */ /* 0x000fe200048060ff */
[----:B------:R-:W-:Y:S01]  /*dd30*/  @!P3 STG.E.U8 desc[UR20][R26.64+0xb0], R17 ;  /* 0x0000b0111a00b986 */ /* 0x000fe2000c101114 */
[----:B------:R-:W-:Y:S01]  /*dd40*/  FMUL R3, R3, UR32 ;  /* 0x0000002003037c20 */ /* 0x000fe20008400000 */
[----:B------:R-:W-:Y:S01]  /*dd50*/  FMUL R4, R4, UR32 ;  /* 0x0000002004047c20 */ /* 0x000fe20008400000 */
[C---:B------:R-:W-:Y:S01]  /*dd60*/  ISETP.LT.OR P3, PT, R34.reuse, 0xb9, !P0 ;  /* 0x000000b92200780c */ /* 0x040fe20004761670 */
[----:B------:R1:W-:Y:S01]  /*dd70*/  @!P4 STG.E.U8 desc[UR20][R26.64+0xb1], R9 ;  /* 0x0000b1091a00c986 */ /* 0x0003e2000c101114 */
[----:B------:R-:W-:Y:S01]  /*dd80*/  ISETP.LT.OR P4, PT, R34, 0xba, !P0 ;  /* 0x000000ba2200780c */ /* 0x000fe20004781670 */
[----:B------:R-:W-:Y:S01]  /*dd90*/  FMUL R6, R6, UR32 ;  /* 0x0000002006067c20 */ /* 0x000fe20008400000 */
[----:B------:R-:W-:Y:S01]  /*dda0*/  FMUL R5, R5, UR32 ;  /* 0x0000002005057c20 */ /* 0x000fe20008400000 */
[----:B------:R3:W-:Y:S01]  /*ddb0*/  @!P5 STG.E.U8 desc[UR20][R24.64+0xb8], R13 ;  /* 0x0000b80d1800d986 */ /* 0x0007e2000c101114 */
[----:B------:R-:W-:Y:S01]  /*ddc0*/  ISETP.LT.OR P5, PT, R34, 0xc1, !P1 ;  /* 0x000000c12200780c */ /* 0x000fe20004fa1670 */
[----:B------:R-:W-:Y:S01]  /*ddd0*/  FMUL R0, R0, UR32 ;  /* 0x0000002000007c20 */ /* 0x000fe20008400000 */
[----:B0-----:R-:W-:Y:S01]  /*dde0*/  F2FP.SATFINITE.E5M2.F32.PACK_AB_MERGE_C R11, RZ, R6, RZ ;  /* 0x00000006ff0b723e */ /* 0x001fe200048060ff */
[----:B------:R-:W2:Y:S01]  /*ddf0*/  LDL.LU R225, [R1+0x1c] ;  /* 0x00001c0001e17983 */ /* 0x000ea20000300800 */
[----:B------:R-:W-:-:S03]  /*de00*/  F2FP.SATFINITE.E5M2.F32.PACK_AB_MERGE_C R5, RZ, R5, RZ ;  /* 0x00000005ff05723e */ /* 0x000fc600048060ff */
[----:B------:R0:W-:Y:S01]  /*de10*/  @!P6 STG.E.U8 desc[UR20][R24.64+0xb9], R7 ;  /* 0x0000b9071800e986 */ /* 0x0001e2000c101114 */
[----:B-1----:R-:W-:Y:S01]  /*de20*/  F2FP.SATFINITE.E5M2.F32.PACK_AB_MERGE_C R9, RZ, R4, RZ ;  /* 0x00000004ff09723e */ /* 0x002fe200048060ff */
[----:B------:R-:W-:Y:S01]  /*de30*/  FMUL R4, R227, UR32 ;  /* 0x00000020e3047c20 */ /* 0x000fe20008400000 */
[----:B------:R-:W-:Y:S01]  /*de40*/  ISETP.LT.OR P6, PT, R34, 0xc2, !P1 ;  /* 0x000000c22200780c */ /* 0x000fe20004fc1670 */
[----:B------:R-:W-:Y:S01]  /*de50*/  @!P3 STG.E.U8 desc[UR20][R26.64+0xb8], R11 ;  /* 0x0000b80b1a00b986 */ /* 0x000fe2000c101114 */
[----:B---3--:R-:W-:Y:S01]  /*de60*/  F2FP.SATFINITE.E5M2.F32.PACK_AB_MERGE_C R13, RZ, R2, RZ ;  /* 0x00000002ff0d723e */ /* 0x008fe200048060ff */
[----:B----4-:R-:W-:Y:S01]  /*de70*/  FMUL R2, R224, UR32 ;  /* 0x00000020e0027c20 */ /* 0x010fe20008400000 */
[----:B------:R-:W-:Y:S01]  /*de80*/  ISETP.LT.OR P3, PT, R34, 0xc1, !P0 ;  /* 0x000000c12200780c */ /* 0x000fe20004761670 */
[----:B------:R-:W3:Y:S01]  /*de90*/  LDL.LU R224, [R1+0x20] ;  /* 0x0000200001e07983 */ /* 0x000ee20000300800 */
[----:B0-----:R-:W-:Y:S01]  /*dea0*/  F2FP.SATFINITE.E5M2.F32.PACK_AB_MERGE_C R7, RZ, R3, RZ ;  /* 0x00000003ff07723e */ /* 0x001fe200048060ff */
[----:B------:R-:W-:-:S02]  /*deb0*/  FMUL R3, R226, UR32 ;  /* 0x00000020e2037c20 */ /* 0x000fc40008400000 */
[----:B------:R0:W-:Y:S01]  /*dec0*/  @!P4 STG.E.U8 desc[UR20][R26.64+0xb9], R5 ;  /* 0x0000b9051a00c986 */ /* 0x0001e2000c101114 */
[----:B------:R-:W-:-:S03]  /*ded0*/  ISETP.LT.OR P4, PT, R34, 0xc2, !P0 ;  /* 0x000000c22200780c */ /* 0x000fc60004781670 */
[----:B------:R-:W4:Y:S04]  /*dee0*/  LDL.LU R226, [R1+0x24] ;  /* 0x0000240001e27983 */ /* 0x000f280000300800 */
[----:B------:R-:W4:Y:S04]  /*def0*/  LDL.LU R227, [R1+0x28] ;  /* 0x0000280001e37983 */ /* 0x000f280000300800 */
[----:B------:R-:W-:Y:S01]  /*df00*/  @!P5 STG.E.U8 desc[UR20][R24.64+0xc0], R9 ;  /* 0x0000c0091800d986 */ /* 0x000fe2000c101114 */
[C---:B------:R-:W-:Y:S02]  /*df10*/  ISETP.LT.OR P5, PT, R34.reuse, 0xc9, !P1 ;  /* 0x000000c92200780c */ /* 0x040fe40004fa1670 */
[----:B0-----:R-:W-:Y:S01]  /*df20*/  F2FP.SATFINITE.E5M2.F32.PACK_AB_MERGE_C R5, RZ, R0, RZ ;  /* 0x00000000ff05723e */ /* 0x001fe200048060ff */
[----:B------:R0:W-:Y:S01]  /*df30*/  @!P6 STG.E.U8 desc[UR20][R24.64+0xc1], R7 ;  /* 0x0000c1071800e986 */ /* 0x0001e2000c101114 */
[----:B------:R-:W-:-:S03]  /*df40*/  ISETP.LT.OR P6, PT, R34, 0xca, !P1 ;  /* 0x000000ca2200780c */ /* 0x000fc60004fc1670 */
[----:B------:R-:W-:Y:S01]  /*df50*/  @!P3 STG.E.U8 desc[UR20][R26.64+0xc0], R13 ;  /* 0x0000c00d1a00b986 */ /* 0x000fe2000c101114 */
[----:B------:R-:W-:-:S03]  /*df60*/  ISETP.LT.OR P3, PT, R34, 0xc9, !P0 ;  /* 0x000000c92200780c */ /* 0x000fc60004761670 */
[----:B------:R1:W-:Y:S01]  /*df70*/  @!P4 STG.E.U8 desc[UR20][R26.64+0xc1], R5 ;  /* 0x0000c1051a00c986 */ /* 0x0003e2000c101114 */
[----:B0-----:R-:W-:Y:S02]  /*df80*/  F2FP.SATFINITE.E5M2.F32.PACK_AB_MERGE_C R7, RZ, R2, RZ ;  /* 0x00000002ff07723e */ /* 0x001fe400048060ff */
[----:B------:R-:W-:-:S03]  /*df90*/  ISETP.LT.OR P4, PT, R34, 0xca, !P0 ;  /* 0x000000ca2200780c */ /* 0x000fc60004781670 */
[----:B------:R0:W-:Y:S01]  /*dfa0*/  @!P5 STG.E.U8 desc[UR20][R24.64+0xc8], R7 ;  /* 0x0000c8071800d986 */ /* 0x0001e2000c101114 */
[----:B------:R-:W-:Y:S02]  /*dfb0*/  ISETP.LT.OR P5, PT, R34, 0xd1, !P1 ;  /* 0x000000d12200780c */ /* 0x000fe40004fa1670 */
[----:B------:R-:W-:Y:S02]  /*dfc0*/  F2FP.SATFINITE.E5M2.F32.PACK_AB_MERGE_C R9, RZ, R3, RZ ;  /* 0x00000003ff09723e */ /* 0x000fe400048060ff */
[----:B------:R-:W-:-:S03]  /*dfd0*/  F2FP.SATFINITE.E5M2.F32.PACK_AB_MERGE_C R11, RZ, R4, RZ ;  /* 0x00000004ff0b723e */ /* 0x000fc600048060ff */
[----:B------:R0:W-:Y:S04]  /*dfe0*/  @!P6 STG.E.U8 desc[UR20][R24.64+0xc9], R9 ;  /* 0x0000c9091800e986 */ /* 0x0001e8000c101114 */
[----:B------:R-:W-:Y:S01]  /*dff0*/  @!P3 STG.E.U8 desc[UR20][R26.64+0xc8], R11 ;  /* 0x0000c80b1a00b986 */ /* 0x000fe2000c101114 */
[----:B--2---:R-:W-:Y:S01]  /*e000*/  FMUL R2, R220, UR32 ;  /* 0x00000020dc027c20 */ /* 0x004fe20008400000 */
[----:B------:R-:W-:Y:S02]  /*e010*/  FMUL R0, R221, UR32 ;  /* 0x00000020dd007c20 */ /* 0x000fe40008400000 */
[----:B------:R-:W2:Y:S03]  /*e020*/  LDL.LU R221, [R1+0x2c] ;  /* 0x00002c0001dd7983 */ /* 0x000ea60000300800 */
[----:B-1----:R-:W-:Y:S01]  /*e030*/  F2FP.SATFINITE.E5M2.F32.PACK_AB_MERGE_C R5, RZ, R0, RZ ;  /* 0x00000000ff05723e */ /* 0x002fe200048060ff */
[----:B------:R-:W2:Y:S01]  /*e040*/  LDL.LU R220, [R1+0x30] ;  /* 0x0000300001dc7983 */ /* 0x000ea20000300800 */
[----:B------:R-:W-:Y:S01]  /*e050*/  FMUL R0, R223, UR32 ;  /* 0x00000020df007c20 */ /* 0x000fe20008400000 */
[----:B------:R-:W-:Y:S01]  /*e060*/  FMUL R3, R222, UR32 ;  /* 0x00000020de037c20 */ /* 0x000fe20008400000 */
[----:B0-----:R-:W-:Y:S01]  /*e070*/  F2FP.SATFINITE.E5M2.F32.PACK_AB_MERGE_C R7, RZ, R2, RZ ;  /* 0x00000002ff07723e */ /* 0x001fe200048060ff */
[----:B------:R-:W2:Y:S02]  /*e080*/  LDL.LU R222, [R1+0x34] ;  /* 0x0000340001de7983 */ /* 0x000ea40000300800 */
[----:B------:R-:W-:-:S02]  /*e090*/  F2FP.SATFINITE.E5M2.F32.PACK_AB_MERGE_C R13, RZ, R0, RZ ;  /* 0x00000000ff0d723e */ /* 0x000fc400048060ff */
[----:B------:R-:W2:Y:S01]  /*e0a0*/  LDL.LU R223, [R1+0x38] ;  /* 0x0000380001df7983 */ /* 0x000ea20000300800 */
[----:B------:R-:W-:Y:S01]  /*e0b0*/  F2FP.SATFINITE.E5M2.F32.PACK_AB_MERGE_C R9, RZ, R3, RZ ;  /* 0x00000003ff09723e */ /* 0x000fe200048060ff */
[----:B------:R-:W-:Y:S02]  /*e0c0*/  FMUL R2, R225, UR32 ;  /* 0x00000020e1027c20 */ /* 0x000fe40008400000 */
[----:B------:R-:W2:Y:S04]  /*e0d0*/  LDL.LU R225, [R1+0x3c] ;  /* 0x00003c0001e17983 */ /* 0x000ea80000300800 */
[----:B------:R-:W-:Y:S01]  /*e0e0*/  @!P4 STG.E.U8 desc[UR20][R26.64+0xc9], R5 ;  /* 0x0000c9051a00c986 */ /* 0x000fe2000c101114 */
[----:B---3--:R-:W-:-:S03]  /*e0f0*/  FMUL R0, R224, UR32 ;  /* 0x00000020e0007c20 */ /* 0x008fc60008400000 */
[----:B------:R0:W-:Y:S04]  /*e100*/  @!P5 STG.E.U8 desc[UR20][R24.64+0xd0], R7 ;  /* 0x0000d0071800d986 */ /* 0x0001e8000c101114 */
[----:B------:R-:W3:Y:S01]  /*e110*/  LDL.LU R224, [R1+0x40] ;  /* 0x0000400001e07983 */ /* 0x000ee20000300800 */
[----:B----4-:R-:W-:-:S03]  /*e120*/  FMUL R3, R226, UR32 ;  /* 0x00000020e2037c20 */ /* 0x010fc60008400000 */
[----:B------:R-:W4:Y:S01]  /*e130*/  LDL.LU R226, [R1+0x44] ;  /* 0x0000440001e27983 */ /* 0x000f220000300800 */
[----:B0-----:R-:W-:Y:S01]  /*e140*/  F2FP.SATFINITE.E5M2.F32.PACK_AB_MERGE_C R7, RZ, R0, RZ ;  /* 0x00000000ff07723e */ /* 0x001fe200048060ff */
[----:B------:R-:W-:Y:S02]  /*e150*/  FMUL R0, R227, UR32 ;  /* 0x00000020e3007c20 */ /* 0x000fe40008400000 */
[----:B------:R-:W4:Y:S01]  /*e160*/  LDL.LU R227, [R1+0x48] ;  /* 0x0000480001e37983 */ /* 0x000f220000300800 */
[C---:B------:R-:W-:Y:S02]  /*e170*/  ISETP.LT.OR P6, PT, R34.reuse, 0xd2, !P1 ;  /* 0x000000d22200780c */ /* 0x040fe40004fc1670 */
[C---:B------:R-:W-:Y:S01]  /*e180*/  ISETP.LT.OR P4, PT, R34.reuse, 0xd2, !P0 ;  /* 0x000000d22200780c */ /* 0x040fe20004781670 */
[----:B------:R-:W4:Y:S01]  /*e190*/  LDL.LU R219, [R1+0x4c] ;  /* 0x00004c0001db7983 */ /* 0x000f220000300800 */
[----:B------:R-:W-:Y:S02]  /*e1a0*/  F2FP.SATFINITE.E5M2.F32.PACK_AB_MERGE_C R5, RZ, R2, RZ ;  /* 0x00000002ff05723e */ /* 0x000fe400048060ff */
[----:B------:R-:W-:-:S02]  /*e1b0*/  ISETP.LT.OR P3, PT, R34, 0xd1, !P0 ;  /* 0x000000d12200780c */ /* 0x000fc40004761670 */
[----:B------:R-:W-:Y:S02]  /*e1c0*/  ISETP.LT.OR P5, PT, R34, 0xd9, !P1 ;  /* 0x000000d92200780c */ /* 0x000fe40004fa1670 */
[----:B------:R-:W-:-:S03]  /*e1d0*/  F2FP.SATFINITE.E5M2.F32.PACK_AB_MERGE_C R11, RZ, R0, RZ ;  /* 0x00000000ff0b723e */ /* 0x000fc600048060ff */
[----:B------:R0:W-:Y:S01]  /*e1e0*/  @!P6 STG.E.U8 desc[UR20][R24.64+0xd1], R9 ;  /* 0x0000d1091800e986 */ /* 0x0001e2000c101114 */
[----:B------:R-:W-:-:S03]  /*e1f0*/  ISETP.LT.OR P6, PT, R34, 0xda, !P1 ;  /* 0x000000da2200780c */ /* 0x000fc60004fc1670 */
[----:B------:R1:W-:Y:S01]  /*e200*/  @!P4 STG.E.U8 desc[UR20][R26.64+0xd1], R5 ;  /* 0x0000d1051a00c986 */ /* 0x0003e2000c101114 */
[----:B------:R-:W-:-:S03]  /*e210*/  ISETP.LT.OR P4, PT, R34, 0xda, !P0 ;  /* 0x000000da2200780c */ /* 0x000fc60004781670 */
[----:B------:R-:W-:Y:S01]  /*e220*/  @!P3 STG.E.U8 desc[UR20][R26.64+0xd0], R13 ;  /* 0x0000d00d1a00b986 */ /* 0x000fe2000c101114 */
[----:B0-----:R-:W-:-:S03]  /*e230*/  F2FP.SATFINITE.E5M2.F32.PACK_AB_MERGE_C R9, RZ, R3, RZ ;  /* 0x00000003ff09723e */ /* 0x001fc600048060ff */
[----:B------:R0:W-:Y:S04]  /*e240*/  @!P5 STG.E.U8 desc[UR20][R24.64+0xd8], R7 ;  /* 0x0000d8071800d986 */ /* 0x0001e8000c101114 */
[----:B------:R0:W-:Y:S01]  /*e250*/  @!P6 STG.E.U8 desc[UR20][R24.64+0xd9], R9 ;  /* 0x0000d9091800e986 */ /* 0x0001e2000c101114 */
[----:B--2---:R-:W-:-:S03]  /*e260*/  FMUL R0, R221, UR32 ;  /* 0x00000020dd007c20 */ /* 0x004fc60008400000 */
[----:B------:R-:W2:Y:S01]  /*e270*/  LDL.LU R221, [R1+0x50] ;  /* 0x0000500001dd7983 */ /* 0x000ea20000300800 */
[----:B------:R-:W-:-:S03]  /*e280*/  FMUL R2, R220, UR32 ;  /* 0x00000020dc027c20 */ /* 0x000fc60008400000 */
[----:B------:R-:W2:Y:S01]  /*e290*/  LDL.LU R220, [R1+0x54] ;  /* 0x0000540001dc7983 */ /* 0x000ea20000300800 */
[----:B-1----:R-:W-:Y:S01]  /*e2a0*/  F2FP.SATFINITE.E5M2.F32.PACK_AB_MERGE_C R5, RZ, R0, RZ ;  /* 0x00000000ff05723e */ /* 0x002fe200048060ff */
[----:B------:R-:W-:Y:S02]  /*e2b0*/  FMUL R3, R222, UR32 ;  /* 0x00000020de037c20 */ /* 0x000fe40008400000 */
[----:B------:R-:W2:Y:S01]  /*e2c0*/  LDL.LU R222, [R1+0x58] ;  /* 0x0000580001de7983 */ /* 0x000ea20000300800 */
[----:B0-----:R-:W-:Y:S01]  /*e2d0*/  F2FP.SATFINITE.E5M2.F32.PACK_AB_MERGE_C R7, RZ, R2, RZ ;  /* 0x00000002ff07723e */ /* 0x001fe200048060ff */
[----:B------:R-:W-:Y:S01]  /*e2e0*/  FMUL R4, R223, UR32 ;  /* 0x00000020df047c20 */ /* 0x000fe20008400000 */
[----:B------:R-:W-:Y:S01]  /*e2f0*/  F2FP.SATFINITE.E5M2.F32.PACK_AB_MERGE_C R9, RZ, R3, RZ ;  /* 0x00000003ff09723e */ /* 0x000fe200048060ff */
[----:B------:R-:W2:Y:S01]  /*e300*/  LDL.LU R223, [R1+0x5c] ;  /* 0x00005c0001df7983 */ /* 0x000ea20000300800 */
[----:B------:R-:W-:-:S03]  /*e310*/  FMUL R0, R225, UR32 ;  /* 0x00000020e1007c20 */ /* 0x000fc60008400000 */
[----:B------:R0:W-:Y:S04]  /*e320*/  @!P4 STG.E.U8 desc[UR20][R26.64+0xd9], R5 ;  /* 0x0000d9051a00c986 */ /* 0x0001e8000c101114 */
[----:B------:R-:W2:Y:S01]  /*e330*/  LDL.LU R225, [R1+0x60] ;  /* 0x0000600001e17983 */ /* 0x000ea20000300800 */
[----:B0-----:R-:W-:Y:S01]  /*e340*/  F2FP.SATFINITE.E5M2.F32.PACK_AB_MERGE_C R5, RZ, R0, RZ ;  /* 0x00000000ff05723e */ /* 0x001fe200048060ff */
[----:B---3--:R-:W-:Y:S02]  /*e350*/  FMUL R2, R224, UR32 ;  /* 0x00000020e0027c20 */ /* 0x008fe40008400000 */
[----:B------:R-:W3:Y:S01]  /*e360*/  LDL.LU R224, [R1+0x64] ;  /* 0x0000640001e07983 */ /* 0x000ee20000300800 */
[----:B----4-:R-:W-:-:S03]  /*e370*/  FMUL R3, R226, UR32 ;  /* 0x00000020e2037c20 */ /* 0x010fc60008400000 */
[----:B------:R-:W4:Y:S01]  /*e380*/  LDL.LU R226, [R1+0x68] ;  /* 0x0000680001e27983 */ /* 0x000f220000300800 */
[----:B------:R-:W-:-:S03]  /*e390*/  FMUL R0, R227, UR32 ;  /* 0x00000020e3007c20 */ /* 0x000fc60008400000 */
[----:B------:R-:W4:Y:S01]  /*e3a0*/  LDL.LU R227, [R1+0x6c] ;  /* 0x00006c0001e37983 */ /* 0x000f220000300800 */
[C---:B------:R-:W-:Y:S02]  /*e3b0*/  ISETP.LT.OR P3, PT, R34.reuse, 0xd9, !P0 ;  /* 0x000000d92200780c */ /* 0x040fe40004761670 */
[C---:B------:R-:W-:Y:S02]  /*e3c0*/  ISETP.LT.OR P5, PT, R34.reuse, 0xe1, !P1 ;  /* 0x000000e12200780c */ /* 0x040fe40004fa1670 */
[C---:B------:R-:W-:Y:S02]  /*e3d0*/  ISETP.LT.OR P6, PT, R34.reuse, 0xe2, !P1 ;  /* 0x000000e22200780c */ /* 0x040fe40004fc1670 */
[----:B------:R-:W-:-:S07]  /*e3e0*/  ISETP.LT.OR P4, PT, R34, 0xe2, !P0 ;  /* 0x000000e22200780c */ /* 0x000fce0004781670 */
[----:B------:R-:W-:Y:S01]  /*e3f0*/  @!P3 STG.E.U8 desc[UR20][R26.64+0xd8], R11 ;  /* 0x0000d80b1a00b986 */ /* 0x000fe2000c101114 */
[----:B------:R-:W-:-:S03]  /*e400*/  ISETP.LT.OR P3, PT, R34, 0xe1, !P0 ;  /* 0x000000e12200780c */ /* 0x000fc60004761670 */
[----:B------:R0:W-:Y:S01]  /*e410*/  @!P5 STG.E.U8 desc[UR20][R24.64+0xe0], R7 ;  /* 0x0000e0071800d986 */ /* 0x0001e2000c101114 */
[----:B------:R-:W-:-:S03]  /*e420*/  ISETP.LT.OR P5, PT, R34, 0xe9, !P1 ;  /* 0x000000e92200780c */ /* 0x000fc60004fa1670 */
[----:B------:R1:W-:Y:S01]  /*e430*/  @!P6 STG.E.U8 desc[UR20][R24.64+0xe1], R9 ;  /* 0x0000e1091800e986 */ /* 0x0003e2000c101114 */
[----:B------:R-:W-:Y:S02]  /*e440*/  ISETP.LT.OR P6, PT, R34, 0xea, !P1 ;  /* 0x000000ea2200780c */ /* 0x000fe40004fc1670 */
[----:B------:R-:W-:Y:S01]  /*e450*/  F2FP.SATFINITE.E5M2.F32.PACK_AB_MERGE_C R13, RZ, R4, RZ ;  /* 0x00000004ff0d723e */ /* 0x000fe200048060ff */
[----:B------:R1:W-:Y:S01]  /*e460*/  @!P4 STG.E.U8 desc[UR20][R26.64+0xe1], R5 ;  /* 0x0000e1051a00c986 */ /* 0x0003e2000c101114 */
[----:B0-----:R-:W-:-:S03]  /*e470*/  F2FP.SATFINITE.E5M2.F32.PACK_AB_MERGE_C R7, RZ, R2, RZ ;  /* 0x00000002ff07723e */ /* 0x001fc600048060ff */
[----:B------:R-:W-:Y:S01]  /*e480*/  @!P3 STG.E.U8 desc[UR20][R26.64+0xe0], R13 ;  /* 0x0000e00d1a00b986 */ /* 0x000fe2000c101114 */
[----:B-1----:R-:W-:-:S03]  /*e490*/  F2FP.SATFINITE.E5M2.F32.PACK_AB_MERGE_C R9, RZ, R3, RZ ;  /* 0x00000003ff09723e */ /* 0x002fc600048060ff */
[----:B------:R0:W-:Y:S01]  /*e4a0*/  @!P5 STG.E.U8 desc[UR20][R24.64+0xe8], R7 ;  /* 0x0000e8071800d986 */ /* 0x0001e2000c101114 */
[C---:B------:R-:W-:Y:S02]  /*e4b0*/  ISETP.LT.OR P3, PT, R34.reuse, 0xe9, !P0 ;  /* 0x000000e92200780c */ /* 0x040fe40004761670 */
[C---:B------:R-:W-:Y:S01]  /*e4c0*/  ISETP.LT.OR P4, PT, R34.reuse, 0xea, !P0 ;  /* 0x000000ea2200780c */ /* 0x040fe20004781670 */
[----:B------:R1:W-:Y:S01]  /*e4d0*/  @!P6 STG.E.U8 desc[UR20][R24.64+0xe9], R9 ;  /* 0x0000e9091800e986 */ /* 0x0003e2000c101114 */
[C---:B------:R-:W-:Y:S01]  /*e4e0*/  ISETP.LT.OR P5, PT, R34.reuse, 0xf1, !P1 ;  /* 0x000000f12200780c */ /* 0x040fe20004fa1670 */
[----:B------:R-:W-:Y:S01]  /*e4f0*/  FMUL R2, R219, UR32 ;  /* 0x00000020db027c20 */ /* 0x000fe20008400000 */
[----:B------:R-:W-:Y:S02]  /*e500*/  ISETP.LT.OR P6, PT, R34, 0xf2, !P1 ;  /* 0x000000f22200780c */ /* 0x000fe40004fc1670 */
[----:B------:R-:W-:Y:S02]  /*e510*/  F2FP.SATFINITE.E5M2.F32.PACK_AB_MERGE_C R11, RZ, R0, RZ ;  /* 0x00000000ff0b723e */ /* 0x000fe400048060ff */
[----:B------:R-:W-:-:S03]  /*e520*/  F2FP.SATFINITE.E5M2.F32.PACK_AB_MERGE_C R5, RZ, R2, RZ ;  /* 0x00000002ff05723e */ /* 0x000fc600048060ff */
[----:B------:R-:W-:Y:S01]  /*e530*/  @!P3 STG.E.U8 desc[UR20][R26.64+0xe8], R11 ;  /* 0x0000e80b1a00b986 */ /* 0x000fe2000c101114 */
[----:B------:R-:W-:-:S03]  /*e540*/  ISETP.LT.OR P3, PT, R34, 0xf1, !P0 ;  /* 0x000000f12200780c */ /* 0x000fc60004761670 */
[----:B------:R-:W-:Y:S01]  /*e550*/  @!P4 STG.E.U8 desc[UR20][R26.64+0xe9], R5 ;  /* 0x0000e9051a00c986 */ /* 0x000fe2000c101114 */
[C---:B------:R-:W-:Y:S02]  /*e560*/  ISETP.LT.OR P4, PT, R34.reuse, 0xf9, !P1 ;  /* 0x000000f92200780c */ /* 0x040fe40004f81670 */
[----:B------:R-:W-:Y:S01]  /*e570*/  ISETP.LT.OR P1, PT, R34, 0xfa, !P1 ;  /* 0x000000fa2200780c */ /* 0x000fe20004f21670 */
[----:B--2---:R-:W-:Y:S01]  /*e580*/  FMUL R0, R221, UR32 ;  /* 0x00000020dd007c20 */ /* 0x004fe20008400000 */
[----:B------:R-:W-:-:S04]  /*e590*/  FMUL R3, R220, UR32 ;  /* 0x00000020dc037c20 */ /* 0x000fc80008400000 */
[----:B0-----:R-:W-:Y:S02]  /*e5a0*/  F2FP.SATFINITE.E5M2.F32.PACK_AB_MERGE_C R7, RZ, R0, RZ ;  /* 0x00000000ff07723e */ /* 0x001fe400048060ff */
[----:B-1----:R-:W-:Y:S01]  /*e5b0*/  F2FP.SATFINITE.E5M2.F32.PACK_AB_MERGE_C R9, RZ, R3, RZ ;  /* 0x00000003ff09723e */ /* 0x002fe200048060ff */
[----:B------:R-:W-:Y:S02]  /*e5c0*/  FMUL R0, R222, UR32 ;  /* 0x00000020de007c20 */ /* 0x000fe40008400000 */
[----:B------:R0:W-:Y:S01]  /*e5d0*/  @!P5 STG.E.U8 desc[UR20][R24.64+0xf0], R7 ;  /* 0x0000f0071800d986 */ /* 0x0001e2000c101114 */
[----:B------:R-:W-:-:S03]  /*e5e0*/  ISETP.LT.OR P5, PT, R34, 0xf2, !P0 ;  /* 0x000000f22200780c */ /* 0x000fc600047a1670 */
[----:B------:R1:W-:Y:S01]  /*e5f0*/  @!P6 STG.E.U8 desc[UR20][R24.64+0xf1], R9 ;  /* 0x0000f1091800e986 */ /* 0x0003e2000c101114 */
[C---:B------:R-:W-:Y:S02]  /*e600*/  ISETP.LT.OR P6, PT, R34.reuse, 0xf9, !P0 ;  /* 0x000000f92200780c */ /* 0x040fe400047c1670 */
[----:B------:R-:W-:Y:S01]  /*e610*/  F2FP.SATFINITE.E5M2.F32.PACK_AB_MERGE_C R13, RZ, R0, RZ ;  /* 0x00000000ff0d723e */ /* 0x000fe200048060ff */
[----:B------:R-:W-:Y:S01]  /*e620*/  FMUL R0, R223, UR32 ;  /* 0x00000020df007c20 */ /* 0x000fe20008400000 */
[----:B------:R-:W-:Y:S01]  /*e630*/  ISETP.LT.OR P0, PT, R34, 0xfa, !P0 ;  /* 0x000000fa2200780c */ /* 0x000fe20004701670 */
[----:B------:R-:W-:-:S03]  /*e640*/  FMUL R2, R225, UR32 ;  /* 0x00000020e1027c20 */ /* 0x000fc60008400000 */
[----:B0-----:R-:W-:Y:S02]  /*e650*/  F2FP.SATFINITE.E5M2.F32.PACK_AB_MERGE_C R7, RZ, R0, RZ ;  /* 0x00000000ff07723e */ /* 0x001fe400048060ff */
[----:B-1----:R-:W-:Y:S01]  /*e660*/  F2FP.SATFINITE.E5M2.F32.PACK_AB_MERGE_C R9, RZ, R2, RZ ;  /* 0x00000002ff09723e */ /* 0x002fe200048060ff */
[----:B---3--:R-:W-:Y:S01]  /*e670*/  FMUL R3, R224, UR32 ;  /* 0x00000020e0037c20 */ /* 0x008fe20008400000 */
[----:B----4-:R-:W-:Y:S01]  /*e680*/  FMUL R4, R226, UR32 ;  /* 0x00000020e2047c20 */ /* 0x010fe20008400000 */
[----:B------:R-:W-:-:S03]  /*e690*/  FMUL R5, R227, UR32 ;  /* 0x00000020e3057c20 */ /* 0x000fc60008400000 */
[----:B------:R-:W-:Y:S02]  /*e6a0*/  F2FP.SATFINITE.E5M2.F32.PACK_AB_MERGE_C R3, RZ, R3, RZ ;  /* 0x00000003ff03723e */ /* 0x000fe400048060ff */
[----:B------:R-:W-:Y:S02]  /*e6b0*/  F2FP.SATFINITE.E5M2.F32.PACK_AB_MERGE_C R11, RZ, R4, RZ ;  /* 0x00000004ff0b723e */ /* 0x000fe400048060ff */
[----:B------:R-:W-:Y:S01]  /*e6c0*/  F2FP.SATFINITE.E5M2.F32.PACK_AB_MERGE_C R5, RZ, R5, RZ ;  /* 0x00000005ff05723e */ /* 0x000fe200048060ff */
[----:B------:R0:W-:Y:S04]  /*e6d0*/  @!P3 STG.E.U8 desc[UR20][R26.64+0xf0], R13 ;  /* 0x0000f00d1a00b986 */ /* 0x0001e8000c101114 */
[----:B------:R0:W-:Y:S04]  /*e6e0*/  @!P5 STG.E.U8 desc[UR20][R26.64+0xf1], R7 ;  /* 0x0000f1071a00d986 */ /* 0x0001e8000c101114 */
[----:B------:R0:W-:Y:S04]  /*e6f0*/  @!P4 STG.E.U8 desc[UR20][R24.64+0xf8], R9 ;  /* 0x0000f8091800c986 */ /* 0x0001e8000c101114 */
[----:B------:R0:W-:Y:S04]  /*e700*/  @!P1 STG.E.U8 desc[UR20][R24.64+0xf9], R3 ;  /* 0x0000f90318009986 */ /* 0x0001e8000c101114 */
[----:B------:R0:W-:Y:S04]  /*e710*/  @!P6 STG.E.U8 desc[UR20][R26.64+0xf8], R11 ;  /* 0x0000f80b1a00e986 */ /* 0x0001e8000c101114 */
[----:B------:R0:W-:Y:S02]  /*e720*/  @!P0 STG.E.U8 desc[UR20][R26.64+0xf9], R5 ;  /* 0x0000f9051a008986 */ /* 0x0001e4000c101114 */
.L_x_293:
[----:B------:R-:W-:Y:S05]  /*e730*/  BSYNC B0 ;  /* 0x0000000000007941 */ /* 0x000fea0003800000 */
.L_x_35:
[----:B------:R-:W2:Y:S01]  /*e740*/  LDL.LU R22, [R1+0x74] ;  /* 0x0000740001167983 */ /* 0x000ea20000300800 */
[----:B0----5:R-:W-:Y:S01]  /*e750*/  IMAD.U32 R3, RZ, RZ, UR12 ;  /* 0x0000000cff037e24 */ /* 0x021fe2000f8e00ff */
[----:B------:R-:W-:Y:S02]  /*e760*/  ULDC.64 UR6, c[0x0][0x650] ;  /* 0x0001940000067ab9 */ /* 0x000fe40000000a00 */
[----:B------:R-:W3:Y:S01]  /*e770*/  LDL.LU R19, [R1+0x78] ;  /* 0x0000780001137983 */ /* 0x000ee20000300800 */
[----:B------:R-:W-:Y:S01]  /*e780*/  IMAD.U32 R0, RZ, RZ, UR16 ;  /* 0x00000010ff007e24 */ /* 0x000fe2000f8e00ff */
[----:B------:R0:W-:Y:S01]  /*e790*/  SYNCS.ARRIVE.TRANS64.A1T0 RZ, [R3+UR28], RZ ;  /* 0x000000ff03ff79a7 */ /* 0x0001e2000810001c */
[----:B------:R-:W-:Y:S02]  /*e7a0*/  IMAD.U32 R2, RZ, RZ, UR16 ;  /* 0x00000010ff027e24 */ /* 0x000fe4000f8e00ff */
[----:B------:R-:W-:Y:S02]  /*e7b0*/  IMAD.MOV.U32 R4, RZ, RZ, -0x1 ;  /* 0xffffffffff047424 */ /* 0x000fe400078e00ff */
[----:B0-----:R-:W-:Y:S01]  /*e7c0*/  IMAD.U32 R3, RZ, RZ, UR13 ;  /* 0x0000000dff037e24 */ /* 0x001fe2000f8e00ff */
[----:B---3--:R-:W-:-:S02]  /*e7d0*/  LEA R19, P0, R0, R19, 0x1 ;  /* 0x0000001300137211 */ /* 0x008fc400078008ff */
[----:B------:R-:W-:Y:S02]  /*e7e0*/  PRMT R0, RZ, 0x7610, R0 ;  /* 0x00007610ff007816 */ /* 0x000fe40000000000 */
[----:B--2---:R-:W-:Y:S01]  /*e7f0*/  LEA.HI.X R22, R2, R22, R3, 0x1, P0 ;  /* 0x0000001602167211 */ /* 0x004fe200000f0c03 */
[----:B------:R-:W-:Y:S01]  /*e800*/  IMAD.MOV.U32 R2, RZ, RZ, -0x1 ;  /* 0xffffffffff027424 */ /* 0x000fe200078e00ff */
[----:B------:R0:W-:Y:S01]  /*e810*/  STL [R1+0x78], R19 ;  /* 0x0000781301007387 */ /* 0x0001e20000100800 */
[----:B------:R-:W-:Y:S01]  /*e820*/  IMAD.MOV.U32 R3, RZ, RZ, -0x1 ;  /* 0xffffffffff037424 */ /* 0x000fe200078e00ff */
[----:B------:R-:W-:Y:S02]  /*e830*/  ISETP.GE.U32.AND P0, PT, R19, UR6, PT ;  /* 0x0000000613007c0c */ /* 0x000fe4000bf06070 */
[----:B------:R0:W-:Y:S02]  /*e840*/  STL [R1+0x74], R22 ;  /* 0x0000741601007387 */ /* 0x0001e40000100800 */
[----:B------:R-:W-:-:S02]  /*e850*/  ISETP.GE.U32.AND.EX P0, PT, R22, UR7, PT, P0 ;  /* 0x0000000716007c0c */ /* 0x000fc4000bf06100 */
[----:B------:R0:W-:Y:S04]  /*e860*/  STL [R1+0x7c], R4 ;  /* 0x00007c0401007387 */ /* 0x0001e80000100800 */
[----:B------:R0:W-:Y:S04]  /*e870*/  STL [R1+0x70], R2 ;  /* 0x0000700201007387 */ /* 0x0001e80000100800 */
[----:B------:R0:W-:Y:S03]  /*e880*/  STL [R1+0x80], R3 ;  /* 0x0000800301007387 */ /* 0x0001e60000100800 */
[----:B------:R-:W-:Y:S05]  /*e890*/  @P0 BRA `(.L_x_294) ;  /* 0x0000000400740947 */ /* 0x000fea0003800000 */
[----:B------:R-:W2:Y:S01]  /*e8a0*/  S2R R14, SR_CTAID.X ;  /* 0x00000000000e7919 */ /* 0x000ea20000002500 */
[----:B------:R-:W3:Y:S01]  /*e8b0*/  LDC.64 R8, c[0x0][0x628] ;  /* 0x00018a00ff087b82 */ /* 0x000ee20000000a00 */
[----:B------:R-:W-:Y:S01]  /*e8c0*/  ULDC UR6, c[0x0][0x150] ;  /* 0x0000540000067ab9 */ /* 0x000fe20000000800 */
[----:B------:R-:W-:Y:S01]  /*e8d0*/  IMAD.MOV.U32 R6, RZ, RZ, R19 ;  /* 0x000000ffff067224 */ /* 0x000fe200078e0013 */
[----:B------:R-:W0:Y:S01]  /*e8e0*/  S2R R16, SR_CTAID.Y ;  /* 0x0000000000107919 */ /* 0x000e220000002600 */
[----:B------:R-:W-:-:S04]  /*e8f0*/  IMAD.MOV.U32 R7, RZ, RZ, R22 ;  /* 0x000000ffff077224 */ /* 0x000fc800078e0016 */
[----:B------:R-:W0:Y:S08]  /*e900*/  LDC R17, c[0x0][0x144] ;  /* 0x00005100ff117b82 */ /* 0x000e300000000800 */
[----:B------:R-:W0:Y:S08]  /*e910*/  LDC R10, c[0x0][0x630] ;  /* 0x00018c00ff0a7b82 */ /* 0x000e300000000800 */
[----:B------:R-:W0:Y:S01]  /*e920*/  LDC.64 R12, c[0x0][0x620] ;  /* 0x00018800ff0c7b82 */ /* 0x000e220000000a00 */
[----:B---3--:R-:W-:-:S04]  /*e930*/  ISETP.NE.U32.AND P0, PT, R8, RZ, PT ;  /* 0x000000ff0800720c */ /* 0x008fc80003f05070 */
[----:B------:R-:W-:Y:S02]  /*e940*/  ISETP.NE.AND.EX P0, PT, R9, RZ, PT, P0 ;  /* 0x000000ff0900720c */ /* 0x000fe40003f05300 */
[----:B--2---:R-:W-:-:S05]  /*e950*/  I2FP.F32.U32 R0, R14 ;  /* 0x0000000e00007245 */ /* 0x004fca0000201000 */
[----:B------:R-:W-:-:S04]  /*e960*/  FMUL R0, R0, UR6 ;  /* 0x0000000600007c20 */ /* 0x000fc80008400000 */
[----:B------:R2:W3:Y:S02]  /*e970*/  F2I.U32.TRUNC.NTZ R15, R0 ;  /* 0x00000000000f7305 */ /* 0x0004e4000020f000 */
[----:B------:R-:W-:Y:S05]  /*e980*/  @!P0 BRA `(.L_x_295) ;  /* 0x0000000000288947 */ /* 0x000fea0003800000 */
[----:B--2---:R-:W2:Y:S02]  /*e990*/  LDC R0, c[0x0][0x634] ;  /* 0x00018d00ff007b82 */ /* 0x004ea40000000800 */
[----:B--2---:R-:W-:-:S05]  /*e9a0*/  IADD3 R7, P0, R19, R0, RZ ;  /* 0x0000000013077210 */ /* 0x004fca0007f1e0ff */
[----:B------:R-:W-:-:S04]  /*e9b0*/  IMAD.X R11, RZ, RZ, R22, P0 ;  /* 0x000000ffff0b7224 */ /* 0x000fc800000e0616 */
[----:B0-----:R-:W-:-:S04]  /*e9c0*/  IMAD.WIDE.U32 R2, R11, R8, RZ ;  /* 0x000000080b027225 */ /* 0x001fc800078e00ff */
[----:B------:R-:W-:-:S04]  /*e9d0*/  IMAD.WIDE.U32 R4, P0, R7, R9, R2 ;  /* 0x0000000907047225 */ /* 0x000fc80007800002 */
[----:B------:R-:W-:-:S04]  /*e9e0*/  IMAD.WIDE.U32 R2, R7, R8, RZ ;  /* 0x0000000807027225 */ /* 0x000fc800078e00ff */
[----:B------:R-:W-:Y:S01]  /*e9f0*/  IMAD.X R7, RZ, RZ, RZ, P0 ;  /* 0x000000ffff077224 */ /* 0x000fe200000e06ff */
[----:B------:R-:W-:Y:S01]  /*ea00*/  IADD3 RZ, P0, R3, R4, RZ ;  /* 0x0000000403ff7210 */ /* 0x000fe20007f1e0ff */
[----:B------:R-:W-:-:S04]  /*ea10*/  IMAD.MOV.U32 R6, RZ, RZ, R5 ;  /* 0x000000ffff067224 */ /* 0x000fc800078e0005 */
[----:B------:R-:W-:-:S08]  /*ea20*/  IMAD.WIDE.U32.X R6, R11, R9, R6, P0 ;  /* 0x000000090b067225 */ /* 0x000fd000000e0406 */
.L_x_295:
[-CC-:B0-----:R-:W-:Y:S01]  /*ea30*/  SHF.R.U64 R11, R6, R10.reuse, R7.reuse ;  /* 0x0000000a060b7219 */ /* 0x181fe20000001207 */
[----:B------:R-:W0:Y:S01]  /*ea40*/  LDC.64 R20, c[0x0][0x640] ;  /* 0x00019000ff147b82 */ /* 0x000e220000000a00 */
[----:B--2---:R-:W-:Y:S01]  /*ea50*/  SHF.R.U32.HI R0, RZ, R10, R7 ;  /* 0x0000000aff007219 */ /* 0x004fe20000011607 */
[----:B------:R-:W-:Y:S01]  /*ea60*/  IMAD.MOV.U32 R2, RZ, RZ, R19 ;  /* 0x000000ffff027224 */ /* 0x000fe200078e0013 */
[----:B------:R-:W-:Y:S01]  /*ea70*/  IADD3 R5, P0, RZ, -R11, RZ ;  /* 0x8000000bff057210 */ /* 0x000fe20007f1e0ff */
[----:B---3--:R-:W-:Y:S01]  /*ea80*/  IMAD.MOV R15, RZ, RZ, -R15 ;  /* 0x000000ffff0f7224 */ /* 0x008fe200078e0a0f */
[----:B------:R-:W-:Y:S01]  /*ea90*/  ULDC UR6, c[0x0][0x154] ;  /* 0x0000550000067ab9 */ /* 0x000fe20000000800 */
[----:B------:R-:W-:Y:S02]  /*eaa0*/  IMAD.MOV.U32 R7, RZ, RZ, 0x1 ;  /* 0x00000001ff077424 */ /* 0x000fe400078e00ff */
[----:B------:R-:W2:Y:S01]  /*eab0*/  LDC R4, c[0x0][0x618] ;  /* 0x00018600ff047b82 */ /* 0x000ea20000000800 */
[----:B------:R-:W-:-:S02]  /*eac0*/  IMAD.X R3, RZ, RZ, ~R0, P0 ;  /* 0x000000ffff037224 */ /* 0x000fc400000e0e00 */
[----:B------:R-:W-:Y:S02]  /*ead0*/  IMAD R17, R17, R15, R14 ;  /* 0x0000000f11117224 */ /* 0x000fe400078e020e */
[-C--:B------:R-:W-:Y:S02]  /*eae0*/  IMAD R0, R3, R12.reuse, RZ ;  /* 0x0000000c03007224 */ /* 0x080fe400078e02ff */
[----:B------:R-:W-:Y:S01]  /*eaf0*/  IMAD.MOV.U32 R3, RZ, RZ, R22 ;  /* 0x000000ffff037224 */ /* 0x000fe200078e0016 */
[----:B------:R-:W3:Y:S01]  /*eb00*/  LDC R6, c[0x0][0x608] ;  /* 0x00018200ff067b82 */ /* 0x000ee20000000800 */
[----:B------:R-:W-:-:S04]  /*eb10*/  IMAD.WIDE.U32 R2, R5, R12, R2 ;  /* 0x0000000c05027225 */ /* 0x000fc800078e0002 */
[----:B------:R-:W-:-:S03]  /*eb20*/  IMAD R5, R5, R13, R0 ;  /* 0x0000000d05057224 */ /* 0x000fc600078e0200 */
[----:B------:R-:W5:Y:S01]  /*eb30*/  LDC R18, c[0x0][0x658] ;  /* 0x00019600ff127b82 */ /* 0x000f620000000800 */
[----:B------:R-:W-:Y:S01]  /*eb40*/  I2FP.F32.U32 R0, R16 ;  /* 0x0000001000007245 */ /* 0x000fe20000201000 */
[----:B------:R-:W-:Y:S01]  /*eb50*/  IMAD.IADD R3, R3, 0x1, R5 ;  /* 0x0000000103037824 */ /* 0x000fe200078e0205 */
[----:B0-----:R-:W-:Y:S01]  /*eb60*/  ISETP.NE.U32.AND P0, PT, R20, RZ, PT ;  /* 0x000000ff1400720c */ /* 0x001fe20003f05070 */
[----:B------:R-:W-:Y:S02]  /*eb70*/  IMAD.MOV.U32 R5, RZ, RZ, -0x1 ;  /* 0xffffffffff057424 */ /* 0x000fe400078e00ff */
[----:B------:R-:W-:Y:S02]  /*eb80*/  FMUL R0, R0, UR6 ;  /* 0x0000000600007c20 */ /* 0x000fe40008400000 */
[----:B------:R-:W0:Y:S01]  /*eb90*/  LDC R15, c[0x0][0x148] ;  /* 0x00005200ff0f7b82 */ /* 0x000e220000000800 */
[----:B--2---:R-:W-:Y:S01]  /*eba0*/  SHF.R.U64 R10, R2, R4, R3 ;  /* 0x00000004020a7219 */ /* 0x004fe20000001203 */
[----:B------:R2:W0:Y:S01]  /*ebb0*/  F2I.U32.TRUNC.NTZ R13, R0 ;  /* 0x00000000000d7305 */ /* 0x000422000020f000 */
[----:B------:R-:W-:-:S02]  /*ebc0*/  ISETP.NE.AND.EX P0, PT, R21, RZ, PT, P0 ;  /* 0x000000ff1500720c */ /* 0x000fc40003f05300 */
[----:B------:R-:W-:-:S03]  /*ebd0*/  SHF.R.U32.HI R3, RZ, R4, R3 ;  /* 0x00000004ff037219 */ /* 0x000fc60000011603 */
[----:B------:R-:W0:Y:S01]  /*ebe0*/  LDC R14, c[0x0][0x600] ;  /* 0x00018000ff0e7b82 */ /* 0x000e220000000800 */
[-CC-:B---3--:R-:W-:Y:S02]  /*ebf0*/  SHF.R.U64 R8, R10, R6.reuse, R3.reuse ;  /* 0x000000060a087219 */ /* 0x188fe40000001203 */
[----:B------:R-:W-:-:S05]  /*ec00*/  SHF.R.U32.HI R3, RZ, R6, R3 ;  /* 0x00000006ff037219 */ /* 0x000fca0000011603 */
[----:B------:R-:W3:Y:S01]  /*ec10*/  LDC R22, c[0x0][0x648] ;  /* 0x00019200ff167b82 */ /* 0x000ee20000000800 */
[-CC-:B-----5:R-:W-:Y:S02]  /*ec20*/  SHF.R.U64 R12, R8, R18.reuse, R3.reuse ;  /* 0x00000012080c7219 */ /* 0x1a0fe40000001203 */
[-C--:B------:R-:W-:Y:S02]  /*ec30*/  SHF.L.U32 R5, R5, R18.reuse, RZ ;  /* 0x0000001205057219 */ /* 0x080fe400000006ff */
[-C--:B------:R-:W-:Y:S01]  /*ec40*/  SHF.R.U32.HI R3, RZ, R18.reuse, R3 ;  /* 0x00000012ff037219 */ /* 0x080fe20000011603 */
[----:B------:R-:W-:Y:S01]  /*ec50*/  IMAD.MOV.U32 R2, RZ, RZ, R12 ;  /* 0x000000ffff027224 */ /* 0x000fe200078e000c */
[----:B------:R-:W-:Y:S01]  /*ec60*/  SHF.L.U32 R18, R7, R18, RZ ;  /* 0x0000001207127219 */ /* 0x000fe200000006ff */
[----:B------:R-:W0:Y:S01]  /*ec70*/  LDC R23, c[0x0][0x638] ;  /* 0x00018e00ff177b82 */ /* 0x000e220000000800 */
[----:B------:R-:W-:-:S07]  /*ec80*/  LOP3.LUT R19, RZ, R5, RZ, 0x33, !PT ;  /* 0x00000005ff137212 */ /* 0x000fce00078e33ff */
[----:B------:R-:W0:Y:S01]  /*ec90*/  LDC R24, c[0x0][0x610] ;  /* 0x00018400ff187b82 */ /* 0x000e220000000800 */
[----:B--2---:R-:W-:Y:S05]  /*eca0*/  @!P0 BRA `(.L_x_296) ;  /* 0x0000000000288947 */ /* 0x004fea0003800000 */
        /* <DEDUP_REMOVED lines=10> */
.L_x_296:
[----:B---3--:R-:W-:Y:S01]  /*ed50*/  SHF.R.U64 R0, R2, R22, R3 ;  /* 0x0000001602007219 */ /* 0x008fe20000001203 */
[----:B0-----:R-:W-:Y:S01]  /*ed60*/  VIADD R7, R14, 0xffffffff ;  /* 0xffffffff0e077836 */ /* 0x001fe20000000000 */
[----:B------:R-:W-:Y:S01]  /*ed70*/  LOP3.LUT R5, R8, R19, RZ, 0xc0, !PT ;  /* 0x0000001308057212 */ /* 0x000fe200078ec0ff */
[----:B------:R-:W-:Y:S02]  /*ed80*/  IMAD.MOV R13, RZ, RZ, -R13 ;  /* 0x000000ffff0d7224 */ /* 0x000fe400078e0a0d */
[----:B------:R-:W-:Y:S02]  /*ed90*/  IMAD.MOV R3, RZ, RZ, -R0 ;  /* 0x000000ffff037224 */ /* 0x000fe400078e0a00 */
[----:B------:R-:W-:Y:S01]  /*eda0*/  IMAD R2, R18, R0, R5 ;  /* 0x0000000012027224 */ /* 0x000fe200078e0205 */
[----:B------:R-:W-:Y:S01]  /*edb0*/  LOP3.LUT R5, R10, R7, RZ, 0xc0, !PT ;  /* 0x000000070a057212 */ /* 0x000fe200078ec0ff */
[----:B------:R-:W-:Y:S02]  /*edc0*/  @P2 IMAD R17, R15, R13, R16 ;  /* 0x0000000d0f112224 */ /* 0x000fe400078e0210 */
[----:B------:R-:W-:-:S02]  /*edd0*/  IMAD R0, R3, R23, R12 ;  /* 0x0000001703007224 */ /* 0x000fc400078e020c */
[----:B------:R-:W-:Y:S02]  /*ede0*/  IMAD.MOV.U32 R4, RZ, RZ, 0x1 ;  /* 0x00000001ff047424 */ /* 0x000fe400078e00ff */
[----:B------:R-:W-:Y:S02]  /*edf0*/  IMAD R2, R2, R24, R17 ;  /* 0x0000001802027224 */ /* 0x000fe400078e0211 */
[----:B------:R-:W-:Y:S01]  /*ee00*/  IMAD R3, R0, R14, R5 ;  /* 0x0000000e00037224 */ /* 0x000fe200078e0205 */
[----:B------:R-:W-:-:S04]  /*ee10*/  PRMT R0, R4, 0x7610, R0 ;  /* 0x0000761004007816 */ /* 0x000fc80000000000 */
[----:B------:R-:W-:Y:S02]  /*ee20*/  SEL R4, R3, R2, !P2 ;  /* 0x0000000203047207 */ /* 0x000fe40005000000 */
[----:B------:R-:W-:-:S03]  /*ee30*/  SEL R2, R2, R3, !P2 ;  /* 0x0000000302027207 */ /* 0x000fc60005000000 */
[----:B------:R2:W-:Y:S04]  /*ee40*/  STL [R1+0x80], R4 ;  /* 0x0000800401007387 */ /* 0x0005e80000100800 */
[----:B------:R2:W-:Y:S04]  /*ee50*/  STL [R1+0x70], R11 ;  /* 0x0000700b01007387 */ /* 0x0005e80000100800 */
[----:B------:R2:W-:Y:S02]  /*ee60*/  STL [R1+0x7c], R2 ;  /* 0x00007c0201007387 */ /* 0x0005e40000100800 */
.L_x_294:
[----:B------:R-:W-:Y:S01]  /*ee70*/  LOP3.LUT P0, RZ, R0, 0xff, RZ, 0xc0, !PT ;  /* 0x000000ff00ff7812 */ /* 0x000fe2000780c0ff */
[----:B------:R-:W-:-:S12]  /*ee80*/  ULOP3.LUT UR27, UR27, 0x1, URZ, 0x3c, !UPT ;  /* 0x000000011b1b7892 */ /* 0x000fd8000f8e3c3f */
[----:B------:R-:W-:Y:S05]  /*ee90*/  @P0 BRA `(.L_x_297) ;  /* 0xffffff2400a80947 */ /* 0x000fea000383ffff */
[----:B------:R-:W-:Y:S05]  /*eea0*/  EXIT ;  /* 0x000000000000794d */ /* 0x000fea0003800000 */
.L_x_13:
[----:B------:R-:W-:-:S08]  /*eeb0*/  ISETP.NE.AND P0, PT, RZ, UR6, PT ;  /* 0x00000006ff007c0c */ /* 0x000fd0000bf05270 */
[----:B0123--:R-:W0:-:S00]  /*eec0*/  USETMAXREG.DEALLOC.CTAPOOL 0x28 ;  /* 0x00000028000079c8 */ /* 0x00fe0000080e0500 */
[----:B------:R-:W-:Y:S05]  /*eed0*/  @P0 EXIT ;  /* 0x000000000000094d */ /* 0x000fea0003800000 */
[----:B0-----:R-:W-:Y:S01]  /*eee0*/  LOP3.LUT P0, RZ, R0, 0xff, RZ, 0xc0, !PT ;  /* 0x000000ff00ff7812 */ /* 0x001fe2000780c0ff */
[----:B------:R-:W-:Y:S02]  /*eef0*/  IMAD.MOV.U32 R0, RZ, RZ, 0x1 ;  /* 0x00000001ff007424 */ /* 0x000fe400078e00ff */
[----:B------:R-:W-:-:S10]  /*ef00*/  IMAD.MOV.U32 R8, RZ, RZ, RZ ;  /* 0x000000ffff087224 */ /* 0x000fd400078e00ff */
[----:B------:R-:W-:Y:S05]  /*ef10*/  @!P0 BRA `(.L_x_298) ;  /* 0x0000000c00408947 */ /* 0x000fea0003800000 */
[----:B------:R-:W-:Y:S01]  /*ef20*/  LOP3.LUT P0, RZ, R3, 0x1f, RZ, 0xc0, !PT ;  /* 0x0000001f03ff7812 */ /* 0x000fe2000780c0ff */
[----:B------:R-:W-:Y:S01]  /*ef30*/  ULDC UR5, c[0x0][0x658] ;  /* 0x0001960000057ab9 */ /* 0x000fe20000000800 */
[----:B------:R-:W-:Y:S01]  /*ef40*/  UMOV UR6, 0xffffffff ;  /* 0xffffffff00067882 */ /* 0x000fe20000000000 */
[----:B------:R-:W-:Y:S01]  /*ef50*/  BSSY B0, `(.L_x_298) ;  /* 0x00000cc000007945 */ /* 0x000fe20003800000 */
[----:B------:R-:W-:Y:S01]  /*ef60*/  USHF.L.U32 UR6, UR6, UR5, URZ ;  /* 0x0000000506067299 */ /* 0x000fe2000800063f */
[C---:B------:R-:W-:Y:S01]  /*ef70*/  ISETP.NE.AND P3, PT, R2.reuse, RZ, PT ;  /* 0x000000ff0200720c */ /* 0x040fe20003f65270 */
[----:B------:R-:W-:Y:S01]  /*ef80*/  IMAD.MOV.U32 R9, RZ, RZ, 0x1 ;  /* 0x00000001ff097424 */ /* 0x000fe200078e00ff */
[----:B------:R-:W-:Y:S01]  /*ef90*/  ISETP.NE.OR P0, PT, R2, RZ, !P0 ;  /* 0x000000ff0200720c */ /* 0x000fe20004705670 */
[----:B------:R-:W-:Y:S01]  /*efa0*/  IMAD.MOV.U32 R0, RZ, RZ, 0x1 ;  /* 0x00000001ff007424 */ /* 0x000fe200078e00ff */
[----:B------:R-:W-:Y:S01]  /*efb0*/  ULDC UR4, c[0x0][0x600] ;  /* 0x0001800000047ab9 */ /* 0x000fe20000000800 */
[----:B------:R-:W-:Y:S01]  /*efc0*/  IMAD.MOV.U32 R8, RZ, RZ, RZ ;  /* 0x000000ffff087224 */ /* 0x000fe200078e00ff */
[----:B------:R-:W-:Y:S01]  /*efd0*/  UMOV UR7, 0x1 ;  /* 0x0000000100077882 */ /* 0x000fe20000000000 */
[----:B------:R-:W-:-:S02]  /*efe0*/  UIADD3 UR26, UR14, 0x1, URZ ;  /* 0x000000010e1a7890 */ /* 0x000fc4000fffe03f */
[----:B------:R-:W-:Y:S02]  /*eff0*/  ULOP3.LUT UR27, UR15, 0x2, URZ, 0xfc, !UPT ;  /* 0x000000020f1b7892 */ /* 0x000fe4000f8efc3f */
[----:B------:R-:W-:Y:S02]  /*f000*/  UIADD3 UR20, UR4, -0x1, URZ ;  /* 0xffffffff04147890 */ /* 0x000fe4000fffe03f */
[----:B------:R-:W-:Y:S02]  /*f010*/  USHF.L.U32 UR22, UR7, UR5, URZ ;  /* 0x0000000507167299 */ /* 0x000fe4000800063f */
[----:B------:R-:W-:Y:S01]  /*f020*/  ULOP3.LUT UR21, URZ, UR6, URZ, 0x33, !UPT ;  /* 0x000000063f157292 */ /* 0x000fe2000f8e333f */
[----:B------:R-:W-:-:S11]  /*f030*/  ULDC.64 UR24, c[0x0][0x198] ;  /* 0x0000660000187ab9 */ /* 0x000fd60000000a00 */
.L_x_310:
[----:B------:R-:W-:-:S03]  /*f040*/  UMOV UR4, 0xffffffff ;  /* 0xffffffff00047882 */ /* 0x000fc60000000000 */
[----:B01----:R-:W-:Y:S05]  /*f050*/  BRA.DIV UR4, `(.L_x_299) ;  /* 0x0000000e04f87947 */ /* 0x003fea000b800000 */
[----:B------:R-:W-:-:S13]  /*f060*/  ELECT P1, URZ, PT ;  /* 0x00000000003f782f */ /* 0x000fda0003820000 */
.L_x_322:
[----:B------:R-:W0:Y:S01]  /*f070*/  LDC R2, c[0x0][0x28c] ;  /* 0x0000a300ff027b82 */ /* 0x000e220000000800 */
[----:B------:R-:W-:Y:S01]  /*f080*/  BSSY B1, `(.L_x_300) ;  /* 0x000003b000017945 */ /* 0x000fe20003800000 */
[----:B0-----:R-:W-:-:S13]  /*f090*/  ISETP.LT.OR P1, PT, R2, 0x1, !P1 ;  /* 0x000000010200780c */ /* 0x001fda0004f21670 */
[----:B------:R-:W-:Y:S05]  /*f0a0*/  @P1 BRA `(.L_x_301) ;  /* 0x0000000000e01947 */ /* 0x000fea0003800000 */
[----:B------:R-:W2:Y:S04]  /*f0b0*/  LDL.LU R4, [R1+0x80] ;  /* 0x0000800001047983 */ /* 0x000ea80000300800 */
[----:B------:R-:W3:Y:S01]  /*f0c0*/  LDL.LU R3, [R1+0x7c] ;  /* 0x00007c0001037983 */ /* 0x000ee20000300800 */
[----:B------:R-:W-:Y:S02]  /*f0d0*/  IMAD.MOV.U32 R12, RZ, RZ, RZ ;  /* 0x000000ffff0c7224 */ /* 0x000fe400078e00ff */
[----:B------:R-:W-:Y:S02]  /*f0e0*/  IMAD.U32 R13, RZ, RZ, UR26 ;  /* 0x0000001aff0d7e24 */ /* 0x000fe4000f8e00ff */
[----:B------:R-:W-:Y:S02]  /*f0f0*/  IMAD.MOV.U32 R2, RZ, RZ, R0 ;  /* 0x000000ffff027224 */ /* 0x000fe400078e0000 */
[----:B--2---:R-:W-:-:S02]  /*f100*/  IMAD.SHL.U32 R6, R4, 0x100, RZ ;  /* 0x0000010004067824 */ /* 0x004fc400078e00ff */
[----:B---3--:R-:W-:Y:S02]  /*f110*/  IMAD.SHL.U32 R7, R3, 0x40, RZ ;  /* 0x0000004003077824 */ /* 0x008fe400078e00ff */
[----:B------:R-:W-:-:S07]  /*f120*/  IMAD.MOV.U32 R3, RZ, RZ, R8 ;  /* 0x000000ffff037224 */ /* 0x000fce00078e0008 */
.L_x_305:
[----:B------:R-:W0:Y:S01]  /*f130*/  S2R R5, SR_CgaCtaId ;  /* 0x0000000000057919 */ /* 0x000e220000008800 */
[----:B------:R-:W-:-:S04]  /*f140*/  MOV R4, 0x400 ;  /* 0x0000040000047802 */ /* 0x000fc80000000f00 */
[----:B0-----:R-:W-:Y:S02]  /*f150*/  LEA R10, R5, R4, 0x18 ;  /* 0x00000004050a7211 */ /* 0x001fe400078ec0ff */
[----:B------:R-:W-:Y:S01]  /*f160*/  SHF.L.U32 R4, R2, 0x1f, RZ ;  /* 0x0000001f02047819 */ /* 0x000fe200000006ff */
[----:B------:R-:W0:Y:S02]  /*f170*/  @!P3 LDC R5, c[0x0][0x500] ;  /* 0x00014000ff05bb82 */ /* 0x000e240000000800 */
[----:B------:R-:W-:-:S04]  /*f180*/  IMAD R11, R3, 0x8, R10 ;  /* 0x00000008030b7824 */ /* 0x000fc800078e020a */
[----:B------:R-:W1:Y:S02]  /*f190*/  SYNCS.PHASECHK.TRANS64.TRYWAIT P1, [R11+URZ+0x18], R4 ;  /* 0x000018040b0075a7 */ /* 0x000e64000802017f */
[----:B-1----:R-:W-:Y:S05]  /*f1a0*/  @!P1 BRA `(.L_x_302) ;  /* 0x0000000c00c49947 */ /* 0x002fea0003800000 */
.L_x_323:
[----:B------:R-:W-:Y:S01]  /*f1b0*/  UPRMT UR4, UR27, 0x9910, URZ ;  /* 0x000099101b047896 */ /* 0x000fe2000800003f */
[----:B0-----:R0:W-:Y:S03]  /*f1c0*/  @!P3 SYNCS.ARRIVE.TRANS64 RZ, [R11+URZ], R5 ;  /* 0x000000050bffb9a7 */ /* 0x0011e6000800003f */
[----:B------:R-:W-:-:S06]  /*f1d0*/  UISETP.NE.AND UP0, UPT, UR4, 0x2, UPT ;  /* 0x000000020400788c */ /* 0x000fcc000bf05270 */
[----:B------:R-:W-:-:S13]  /*f1e0*/  PLOP3.LUT P1, PT, PT, PT, UP0, 0x80, 0x0 ;  /* 0x000000000000781c */ /* 0x000fda0003f2f008 */
[----:B0-----:R-:W-:Y:S05]  /*f1f0*/  @P1 BRA `(.L_x_303) ;  /* 0x0000000000041947 */ /* 0x001fea0003800000 */
[----:B------:R-:W-:Y:S01]  /*f200*/  BPT.TRAP 0x1 ;  /* 0x000000040000795c */ /* 0x000fe20000300000 */
.L_x_303:
[----:B------:R-:W-:Y:S05]  /*f210*/  @P0 BRA `(.L_x_304) ;  /* 0x0000000000040947 */ /* 0x000fea0003800000 */
[----:B------:R-:W-:Y:S01]  /*f220*/  BPT.TRAP 0x1 ;  /* 0x000000040000795c */ /* 0x000fe20000300000 */
.L_x_304:
[----:B------:R-:W2:Y:S01]  /*f230*/  LDL R5, [R1+0x70] ;  /* 0x0000700001057983 */ /* 0x000ea20000100800 */
[--C-:B-1----:R-:W-:Y:S01]  /*f240*/  IMAD R4, R3, 0x2000, R10.reuse ;  /* 0x0000200003047824 */ /* 0x102fe200078e020a */
[----:B------:R-:W-:Y:S01]  /*f250*/  R2UR UR9, R11 ;  /* 0x000000000b0972ca */ /* 0x000fe200000e0000 */
[----:B------:R-:W-:Y:S01]  /*f260*/  IMAD R10, R3, 0x8000, R10 ;  /* 0x00008000030a7824 */ /* 0x000fe200078e020a */
[----:B------:R-:W-:Y:S01]  /*f270*/  UIADD3 UR4, UP0, UR24, 0xf0, URZ ;  /* 0x000000f018047890 */ /* 0x000fe2000ff1e03f */
[----:B------:R-:W-:Y:S01]  /*f280*/  VIADD R13, R13, 0xffffffff ;  /* 0xffffffff0d0d7836 */ /* 0x000fe20000000000 */
[----:B------:R-:W-:Y:S01]  /*f290*/  R2UR UR5, R4 ;  /* 0x00000000040572ca */ /* 0x000fe200000e0000 */
[----:B------:R-:W-:Y:S01]  /*f2a0*/  UIADD3 UR28, UP1, UR24, 0x1f0, URZ ;  /* 0x000001f0181c7890 */ /* 0x000fe2000ff3e03f */
[----:B------:R-:W-:Y:S01]  /*f2b0*/  R2UR UR8, R10 ;  /* 0x000000000a0872ca */ /* 0x000fe200000e0000 */
[----:B------:R-:W-:Y:S01]  /*f2c0*/  VIADD R3, R3, 0x1 ;  /* 0x0000000103037836 */ /* 0x000fe20000000000 */
[----:B------:R-:W-:Y:S01]  /*f2d0*/  R2UR UR11, R7 ;  /* 0x00000000070b72ca */ /* 0x000fe200000e0000 */
[----:B------:R-:W-:Y:S01]  /*f2e0*/  UIADD3.X UR29, URZ, UR25, URZ, UP1, !UPT ;  /* 0x000000193f1d7290 */ /* 0x000fe20008ffe43f */
[----:B------:R-:W-:Y:S01]  /*f2f0*/  R2UR UR10, R12 ;  /* 0x000000000c0a72ca */ /* 0x000fe200000e0000 */
[----:B------:R-:W-:Y:S01]  /*f300*/  UMOV UR6, 0x0 ;  /* 0x0000000000067882 */ /* 0x000fe20000000000 */
[----:B------:R-:W-:Y:S01]  /*f310*/  R2UR UR23, R6 ;  /* 0x00000000061772ca */ /* 0x000fe200000e0000 */
[----:B------:R-:W-:Y:S01]  /*f320*/  UMOV UR7, 0x10000000 ;  /* 0x1000000000077882 */ /* 0x000fe20000000000 */
[----:B------:R-:W-:Y:S01]  /*f330*/  ISETP.GT.AND P4, PT, R13, 0x1, PT ;  /* 0x000000010d00780c */ /* 0x000fe20003f84270 */
[----:B------:R-:W-:Y:S01]  /*f340*/  VIADD R12, R12, 0x80 ;  /* 0x000000800c0c7836 */ /* 0x000fe20000000000 */
[----:B------:R-:W-:Y:S01]  /*f350*/  ISETP.NE.AND P1, PT, R3, 0x3, PT ;  /* 0x000000030300780c */ /* 0x000fe20003f25270 */
[----:B------:R-:W-:-:S02]  /*f360*/  UIADD3 UR18, UR5, 0x100, URZ ;  /* 0x0000010005127890 */ /* 0x000fc4000fffe03f */
[----:B------:R-:W-:Y:S01]  /*f370*/  UIADD3.X UR5, URZ, UR25, URZ, UP0, !UPT ;  /* 0x000000193f057290 */ /* 0x000fe200087fe43f */
[----:B------:R-:W-:Y:S01]  /*f380*/  SEL R3, R3, RZ, P1 ;  /* 0x000000ff03037207 */ /* 0x000fe20000800000 */
[----:B------:R-:W-:-:S03]  /*f390*/  UIADD3 UR19, UR8, 0x6100, URZ ;  /* 0x0000610008137890 */ /* 0x000fc6000fffe03f */
[----:B------:R-:W-:Y:S01]  /*f3a0*/  UMOV UR8, UR18 ;  /* 0x0000001200087c82 */ /* 0x000fe20008000000 */
[----:B--2---:R-:W-:Y:S02]  /*f3b0*/  R2UR UR12, R5 ;  /* 0x00000000050c72ca */ /* 0x004fe400000e0000 */
[----:B------:R-:W-:-:S04]  /*f3c0*/  SEL R5, RZ, 0x1, P1 ;  /* 0x00000001ff057807 */ /* 0x000fc80000800000 */
[----:B------:R-:W-:-:S07]  /*f3d0*/  LOP3.LUT R2, R2, R5, RZ, 0x3c, !PT ;  /* 0x0000000502027212 */ /* 0x000fce00078e3cff */
[----:B------:R0:W-:Y:S02]  /*f3e0*/  UTMALDG.3D [UR8], [UR4], desc[UR6] ;  /* 0x00000608040075b4 */ /* 0x0001e40008011000 */
[----:B0-----:R-:W-:Y:S01]  /*f3f0*/  UMOV UR8, UR19 ;  /* 0x0000001300087c82 */ /* 0x001fe20008000000 */
[----:B------:R-:W-:Y:S02]  /*f400*/  UMOV UR11, UR23 ;  /* 0x00000017000b7c82 */ /* 0x000fe40008000000 */
[----:B------:R0:W-:Y:S02]  /*f410*/  UTMALDG.3D [UR8], [UR28], desc[UR6] ;  /* 0x000006081c0075b4 */ /* 0x0001e40008011000 */
[----:B0-----:R-:W-:Y:S05]  /*f420*/  @P4 BRA `(.L_x_305) ;  /* 0xfffffffc00404947 */ /* 0x001fea000383ffff */
.L_x_301:
[----:B------:R-:W-:Y:S05]  /*f430*/  BSYNC B1 ;  /* 0x0000000000017941 */ /* 0x000fea0003800000 */
.L_x_300:
[----:B------:R-:W2:Y:S01]  /*f440*/  LDL.LU R15, [R1+0x74] ;  /* 0x00007400010f7983 */ /* 0x000ea20000300800 */
[----:B------:R-:W-:Y:S01]  /*f450*/  LOP3.LUT P5, RZ, R9, 0xff, RZ, 0xc0, !PT ;  /* 0x000000ff09ff7812 */ /* 0x000fe200078ac0ff */
[----:B------:R-:W-:Y:S01]  /*f460*/  VIADD R8, R8, UR14 ;  /* 0x0000000e08087c36 */ /* 0x000fe20008000000 */
[----:B------:R-:W-:Y:S01]  /*f470*/  UISETP.GE.U32.AND UP0, UPT, UR14, 0x3, UPT ;  /* 0x000000030e00788c */ /* 0x000fe2000bf06070 */
[----:B------:R-:W3:Y:S01]  /*f480*/  LDL.LU R14, [R1+0x78] ;  /* 0x00007800010e7983 */ /* 0x000ee20000300800 */
[----:B------:R-:W-:Y:S01]  /*f490*/  IMAD.U32 R5, RZ, RZ, UR14 ;  /* 0x0000000eff057e24 */ /* 0x000fe2000f8e00ff */
[----:B------:R-:W-:Y:S01]  /*f4a0*/  ULDC.64 UR4, c[0x0][0x650] ;  /* 0x0001940000047ab9 */ /* 0x000fe20000000a00 */
[----:B------:R-:W-:Y:S01]  /*f4b0*/  ISETP.GT.U32.AND P1, PT, R8, 0x2, PT ;  /* 0x000000020800780c */ /* 0x000fe20003f24070 */
[----:B------:R-:W-:Y:S01]  /*f4c0*/  BSSY B1, `(.L_x_306) ;  /* 0x0000072000017945 */ /* 0x000fe20003800000 */
[----:B------:R-:W-:Y:S02]  /*f4d0*/  PLOP3.LUT P4, PT, PT, PT, UP0, 0x80, 0x0 ;  /* 0x000000000000781c */ /* 0x000fe40003f8f008 */
[----:B------:R-:W-:-:S02]  /*f4e0*/  ISETP.LT.U32.AND P1, PT, R5, 0x3, P1 ;  /* 0x000000030500780c */ /* 0x000fc40000f21070 */
[----:B------:R-:W-:Y:S01]  /*f4f0*/  PRMT R9, RZ, 0x7610, R9 ;  /* 0x00007610ff097816 */ /* 0x000fe20000000009 */
[----:B------:R-:W0:Y:S01]  /*f500*/  @P5 S2R R3, SR_CgaCtaId ;  /* 0x0000000000035919 */ /* 0x000e220000008800 */
[----:B------:R-:W-:-:S04]  /*f510*/  @P5 MOV R2, 0x400 ;  /* 0x0000040000025802 */ /* 0x000fc80000000f00 */
[----:B0-----:R-:W-:Y:S01]  /*f520*/  @P5 LEA R4, R3, R2, 0x18 ;  /* 0x0000000203045211 */ /* 0x001fe200078ec0ff */
[----:B------:R-:W-:-:S03]  /*f530*/  IMAD.WIDE.U32 R2, R8, -0x55555555, RZ ;  /* 0xaaaaaaab08027825 */ /* 0x000fc600078e00ff */
[----:B------:R0:W-:Y:S02]  /*f540*/  @P5 SYNCS.ARRIVE.TRANS64.A1T0 RZ, [R4+URZ+0x68], RZ ;  /* 0x000068ff04ff59a7 */ /* 0x0001e4000810003f */
[----:B------:R-:W-:Y:S02]  /*f550*/  SHF.R.U32.HI R5, RZ, 0x1, R3 ;  /* 0x00000001ff057819 */ /* 0x000fe40000011603 */
[----:B------:R-:W-:Y:S02]  /*f560*/  SEL R3, RZ, 0x1, !P1 ;  /* 0x00000001ff037807 */ /* 0x000fe40004800000 */
[----:B------:R-:W-:Y:S01]  /*f570*/  PRMT R2, RZ, 0x7610, R2 ;  /* 0x00007610ff027816 */ /* 0x000fe20000000002 */
[----:B------:R-:W-:Y:S01]  /*f580*/  IMAD R8, R5, -0x3, R8 ;  /* 0xfffffffd05087824 */ /* 0x000fe200078e0208 */
[----:B------:R-:W-:Y:S01]  /*f590*/  LOP3.LUT R0, R0, R3, RZ, 0x3c, !PT ;  /* 0x0000000300007212 */ /* 0x000fe200078e3cff */
[----:B0-----:R-:W-:Y:S02]  /*f5a0*/  IMAD.MOV.U32 R4, RZ, RZ, -0x1 ;  /* 0xffffffffff047424 */ /* 0x001fe400078e00ff */
[----:B------:R-:W-:Y:S01]  /*f5b0*/  IMAD.MOV.U32 R3, RZ, RZ, -0x1 ;  /* 0xffffffffff037424 */ /* 0x000fe200078e00ff */
[----:B------:R-:W-:Y:S01]  /*f5c0*/  @P4 LOP3.LUT R0, R0, 0x1, R5, 0x78, !PT ;  /* 0x0000000100004812 */ /* 0x000fe200078e7805 */
[----:B------:R-:W-:Y:S01]  /*f5d0*/  IMAD.MOV.U32 R5, RZ, RZ, -0x1 ;  /* 0xffffffffff057424 */ /* 0x000fe200078e00ff */
[----:B---3--:R-:W-:-:S04]  /*f5e0*/  IADD3 R14, P5, R14, UR16, RZ ;  /* 0x000000100e0e7c10 */ /* 0x008fc8000ffbe0ff */
[----:B--2---:R-:W-:Y:S01]  /*f5f0*/  IADD3.X R15, R15, UR13, RZ, P5, !PT ;  /* 0x0000000d0f0f7c10 */ /* 0x004fe2000affe4ff */
[----:B------:R0:W-:Y:S01]  /*f600*/  STL [R1+0x78], R14 ;  /* 0x0000780e01007387 */ /* 0x0001e20000100800 */
[----:B------:R-:W-:-:S03]  /*f610*/  ISETP.GE.U32.AND P1, PT, R14, UR4, PT ;  /* 0x000000040e007c0c */ /* 0x000fc6000bf26070 */
[----:B------:R0:W-:Y:S01]  /*f620*/  STL [R1+0x74], R15 ;  /* 0x0000740f01007387 */ /* 0x0001e20000100800 */
[----:B------:R-:W-:-:S03]  /*f630*/  ISETP.GE.U32.AND.EX P1, PT, R15, UR5, PT, P1 ;  /* 0x000000050f007c0c */ /* 0x000fc6000bf26110 */
[----:B------:R0:W-:Y:S04]  /*f640*/  STL [R1+0x7c], R5 ;  /* 0x00007c0501007387 */ /* 0x0001e80000100800 */
[----:B------:R0:W-:Y:S04]  /*f650*/  STL [R1+0x80], R4 ;  /* 0x0000800401007387 */ /* 0x0001e80000100800 */
[----:B------:R0:W-:Y:S02]  /*f660*/  STL [R1+0x70], R3 ;  /* 0x0000700301007387 */ /* 0x0001e40000100800 */
[----:B------:R-:W-:Y:S05]  /*f670*/  @P1 BRA `(.L_x_307) ;  /* 0x0000000400581947 */ /* 0x000fea0003800000 */
[----:B------:R-:W-:Y:S01]  /*f680*/  ULDC.64 UR4, c[0x0][0x628] ;  /* 0x00018a0000047ab9 */ /* 0x000fe20000000a00 */
[----:B------:R-:W1:Y:S01]  /*f690*/  S2R R12, SR_CTAID.X ;  /* 0x00000000000c7919 */ /* 0x000e620000002500 */
[----:B------:R-:W-:Y:S01]  /*f6a0*/  ISETP.NE.U32.AND P1, PT, RZ, UR4, PT ;  /* 0x00000004ff007c0c */ /* 0x000fe2000bf25070 */
[----:B------:R-:W-:Y:S01]  /*f6b0*/  ULDC UR7, c[0x0][0x630] ;  /* 0x00018c0000077ab9 */ /* 0x000fe20000000800 */
[----:B------:R-:W-:Y:S01]  /*f6c0*/  IMAD.MOV.U32 R2, RZ, RZ, R14 ;  /* 0x000000ffff027224 */ /* 0x000fe200078e000e */
[----:B------:R-:W2:Y:S01]  /*f6d0*/  S2R R10, SR_CTAID.Y ;  /* 0x00000000000a7919 */ /* 0x000ea20000002600 */
[----:B------:R-:W-:Y:S01]  /*f6e0*/  ISETP.NE.AND.EX P1, PT, RZ, UR5, PT, P1 ;  /* 0x00000005ff007c0c */ /* 0x000fe2000bf25310 */
[----:B0-----:R-:W-:-:S12]  /*f6f0*/  IMAD.MOV.U32 R3, RZ, RZ, R15 ;  /* 0x000000ffff037224 */ /* 0x001fd800078e000f */
[----:B------:R-:W-:Y:S05]  /*f700*/  @!P1 BRA `(.L_x_308) ;  /* 0x0000000000289947 */ /* 0x000fea0003800000 */
[----:B------:R-:W-:Y:S02]  /*f710*/  ULDC UR6, c[0x0][0x634] ;  /* 0x00018d0000067ab9 */ /* 0x000fe40000000800 */
[----:B------:R-:W-:-:S05]  /*f720*/  IADD3 R7, P1, R14, UR6, RZ ;  /* 0x000000060e077c10 */ /* 0x000fca000ff3e0ff */
[----:B------:R-:W-:-:S04]  /*f730*/  IMAD.X R11, RZ, RZ, R15, P1 ;  /* 0x000000ffff0b7224 */ /* 0x000fc800008e060f */
[----:B------:R-:W-:-:S04]  /*f740*/  IMAD.WIDE.U32 R4, R11, UR4, RZ ;  /* 0x000000040b047c25 */ /* 0x000fc8000f8e00ff */
[----:B------:R-:W-:-:S04]  /*f750*/  IMAD.WIDE.U32 R4, P1, R7, UR5, R4 ;  /* 0x0000000507047c25 */ /* 0x000fc8000f820004 */
[----:B------:R-:W-:-:S04]  /*f760*/  IMAD.WIDE.U32 R6, R7, UR4, RZ ;  /* 0x0000000407067c25 */ /* 0x000fc8000f8e00ff */
[----:B------:R-:W-:Y:S01]  /*f770*/  IMAD.X R3, RZ, RZ, RZ, P1 ;  /* 0x000000ffff037224 */ /* 0x000fe200008e06ff */
[----:B------:R-:W-:Y:S01]  /*f780*/  IADD3 RZ, P1, R7, R4, RZ ;  /* 0x0000000407ff7210 */ /* 0x000fe20007f3e0ff */
[----:B------:R-:W-:-:S04]  /*f790*/  IMAD.MOV.U32 R2, RZ, RZ, R5 ;  /* 0x000000ffff027224 */ /* 0x000fc800078e0005 */
[----:B------:R-:W-:-:S08]  /*f7a0*/  IMAD.WIDE.U32.X R2, R11, UR5, R2, P1 ;  /* 0x000000050b027c25 */ /* 0x000fd000088e0402 */
.L_x_308:
[--C-:B------:R-:W-:Y:S01]  /*f7b0*/  SHF.R.U64 R11, R2, UR7, R3.reuse ;  /* 0x00000007020b7c19 */ /* 0x100fe20008001203 */
[----:B------:R-:W-:Y:S01]  /*f7c0*/  ULDC.64 UR4, c[0x0][0x620] ;  /* 0x0001880000047ab9 */ /* 0x000fe20000000a00 */
[----:B------:R-:W-:Y:S01]  /*f7d0*/  SHF.R.U32.HI R2, RZ, UR7, R3 ;  /* 0x00000007ff027c19 */ /* 0x000fe20008011603 */
[----:B------:R-:W-:Y:S01]  /*f7e0*/  IMAD.MOV.U32 R3, RZ, RZ, R15 ;  /* 0x000000ffff037224 */ /* 0x000fe200078e000f */
[----:B------:R-:W-:Y:S01]  /*f7f0*/  IADD3 R5, P1, RZ, -R11, RZ ;  /* 0x8000000bff057210 */ /* 0x000fe20007f3e0ff */
[----:B------:R-:W0:Y:S01]  /*f800*/  LDC R7, c[0x0][0x144] ;  /* 0x00005100ff077b82 */ /* 0x000e220000000800 */
[----:B-1----:R-:W-:Y:S01]  /*f810*/  I2FP.F32.U32 R6, R12 ;  /* 0x0000000c00067245 */ /* 0x002fe20000201000 */
[----:B------:R-:W-:Y:S01]  /*f820*/  ULDC.64 UR8, c[0x0][0x640] ;  /* 0x0001900000087ab9 */ /* 0x000fe20000000a00 */
[----:B------:R-:W-:Y:S01]  /*f830*/  ULDC UR6, c[0x0][0x608] ;  /* 0x0001820000067ab9 */ /* 0x000fe20000000800 */
[----:B------:R-:W-:Y:S01]  /*f840*/  IMAD.X R2, RZ, RZ, ~R2, P1 ;  /* 0x000000ffff027224 */ /* 0x000fe200008e0e02 */
[----:B------:R-:W-:-:S03]  /*f850*/  ISETP.NE.U32.AND P1, PT, RZ, UR8, PT ;  /* 0x00000008ff007c0c */ /* 0x000fc6000bf25070 */
[----:B------:R-:W-:Y:S01]  /*f860*/  IMAD R4, R2, UR4, RZ ;  /* 0x0000000402047c24 */ /* 0x000fe2000f8e02ff */
[----:B------:R-:W1:Y:S01]  /*f870*/  LDC R15, c[0x0][0x148] ;  /* 0x00005200ff0f7b82 */ /* 0x000e620000000800 */
[----:B------:R-:W-:Y:S01]  /*f880*/  IMAD.MOV.U32 R2, RZ, RZ, R14 ;  /* 0x000000ffff027224 */ /* 0x000fe200078e000e */
[----:B------:R-:W-:-:S03]  /*f890*/  ISETP.NE.AND.EX P1, PT, RZ, UR9, PT, P1 ;  /* 0x00000009ff007c0c */ /* 0x000fc6000bf25310 */
[----:B------:R-:W-:Y:S01]  /*f8a0*/  IMAD.WIDE.U32 R2, R5, UR4, R2 ;  /* 0x0000000405027c25 */ /* 0x000fe2000f8e0002 */
[----:B------:R-:W-:-:S03]  /*f8b0*/  ULDC UR4, c[0x0][0x150] ;  /* 0x0000540000047ab9 */ /* 0x000fc60000000800 */
[----:B------:R-:W-:Y:S01]  /*f8c0*/  FMUL R6, R6, UR4 ;  /* 0x0000000406067c20 */ /* 0x000fe20008400000 */
[----:B------:R-:W-:Y:S01]  /*f8d0*/  IMAD R5, R5, UR5, R4 ;  /* 0x0000000505057c24 */ /* 0x000fe2000f8e0204 */
[----:B------:R-:W-:Y:S01]  /*f8e0*/  ULDC UR4, c[0x0][0x618] ;  /* 0x0001860000047ab9 */ /* 0x000fe20000000800 */
[----:B------:R-:W-:Y:S02]  /*f8f0*/  ULDC UR5, c[0x0][0x154] ;  /* 0x0000550000057ab9 */ /* 0x000fe40000000800 */
[----:B------:R-:W-:Y:S01]  /*f900*/  IMAD.IADD R3, R3, 0x1, R5 ;  /* 0x0000000103037824 */ /* 0x000fe200078e0205 */
[----:B------:R-:W3:Y:S04]  /*f910*/  F2I.U32.TRUNC.NTZ R6, R6 ;  /* 0x0000000600067305 */ /* 0x000ee8000020f000 */
[----:B------:R-:W-:-:S02]  /*f920*/  SHF.R.U64 R13, R2, UR4, R3 ;  /* 0x00000004020d7c19 */ /* 0x000fc40008001203 */
[----:B--2---:R-:W-:-:S05]  /*f930*/  I2FP.F32.U32 R2, R10 ;  /* 0x0000000a00027245 */ /* 0x004fca0000201000 */
[----:B------:R-:W-:Y:S01]  /*f940*/  FMUL R4, R2, UR5 ;  /* 0x0000000502047c20 */ /* 0x000fe20008400000 */
[----:B------:R-:W-:Y:S01]  /*f950*/  SHF.R.U32.HI R2, RZ, UR4, R3 ;  /* 0x00000004ff027c19 */ /* 0x000fe20008011603 */
[----:B------:R-:W-:Y:S02]  /*f960*/  ULDC UR4, c[0x0][0x658] ;  /* 0x0001960000047ab9 */ /* 0x000fe40000000800 */
[----:B------:R2:W4:Y:S01]  /*f970*/  F2I.U32.TRUNC.NTZ R18, R4 ;  /* 0x0000000400127305 */ /* 0x000522000020f000 */
[----:B------:R-:W-:Y:S01]  /*f980*/  SHF.R.U64 R16, R13, UR6, R2 ;  /* 0x000000060d107c19 */ /* 0x000fe20008001202 */
[----:B---3--:R-:W-:Y:S01]  /*f990*/  IMAD.MOV R6, RZ, RZ, -R6 ;  /* 0x000000ffff067224 */ /* 0x008fe200078e0a06 */
[----:B------:R-:W-:-:S03]  /*f9a0*/  SHF.R.U32.HI R3, RZ, UR6, R2 ;  /* 0x00000006ff037c19 */ /* 0x000fc60008011602 */
[----:B0-----:R-:W-:Y:S01]  /*f9b0*/  IMAD R12, R7, R6, R12 ;  /* 0x00000006070c7224 */ /* 0x001fe200078e020c */
[--C-:B------:R-:W-:Y:S02]  /*f9c0*/  SHF.R.U64 R14, R16, UR4, R3.reuse ;  /* 0x00000004100e7c19 */ /* 0x100fe40008001203 */
[----:B------:R-:W-:-:S03]  /*f9d0*/  SHF.R.U32.HI R3, RZ, UR4, R3 ;  /* 0x00000004ff037c19 */ /* 0x000fc60008011603 */
[----:B------:R-:W-:Y:S01]  /*f9e0*/  IMAD.MOV.U32 R2, RZ, RZ, R14 ;  /* 0x000000ffff027224 */ /* 0x000fe200078e000e */
[----:B--2-4-:R-:W-:Y:S06]  /*f9f0*/  @!P1 BRA `(.L_x_309) ;  /* 0x0000000000289947 */ /* 0x014fec0003800000 */
        /* <DEDUP_REMOVED lines=10> */
.L_x_309:
[----:B------:R-:W-:Y:S01]  /*faa0*/  ULDC UR4, c[0x0][0x648] ;  /* 0x0001920000047ab9 */ /* 0x000fe20000000800 */
[----:B------:R-:W-:Y:S01]  /*fab0*/  IMAD.MOV R18, RZ, RZ, -R18 ;  /* 0x000000ffff127224 */ /* 0x000fe200078e0a12 */
[----:B------:R-:W-:Y:S01]  /*fac0*/  SHF.R.U64 R3, R2, UR4, R3 ;  /* 0x0000000402037c19 */ /* 0x000fe20008001203 */
[----:B------:R-:W-:Y:S01]  /*fad0*/  ULDC UR4, c[0x0][0x638] ;  /* 0x00018e0000047ab9 */ /* 0x000fe20000000800 */
[----:B------:R-:W-:Y:S01]  /*fae0*/  LOP3.LUT R2, R16, UR21, RZ, 0xc0, !PT ;  /* 0x0000001510027c12 */ /* 0x000fe2000f8ec0ff */
[----:B-1----:R-:W-:Y:S01]  /*faf0*/  @P2 IMAD R12, R15, R18, R10 ;  /* 0x000000120f0c2224 */ /* 0x002fe200078e020a */
[----:B------:R-:W-:Y:S01]  /*fb00*/  LOP3.LUT R13, R13, UR20, RZ, 0xc0, !PT ;  /* 0x000000140d0d7c12 */ /* 0x000fe2000f8ec0ff */
[----:B------:R-:W-:Y:S01]  /*fb10*/  IMAD.MOV R5, RZ, RZ, -R3 ;  /* 0x000000ffff057224 */ /* 0x000fe200078e0a03 */
[----:B------:R-:W-:Y:S01]  /*fb20*/  ULDC UR5, c[0x0][0x610] ;  /* 0x0001840000057ab9 */ /* 0x000fe20000000800 */
[----:B------:R-:W-:Y:S02]  /*fb30*/  IMAD R3, R3, UR22, R2 ;  /* 0x0000001603037c24 */ /* 0x000fe4000f8e0202 */
[----:B------:R-:W-:Y:S01]  /*fb40*/  IMAD R14, R5, UR4, R14 ;  /* 0x00000004050e7c24 */ /* 0x000fe2000f8e020e */
[----:B------:R-:W-:Y:S01]  /*fb50*/  ULDC UR4, c[0x0][0x600] ;  /* 0x0001800000047ab9 */ /* 0x000fe20000000800 */
[----:B------:R-:W-:-:S02]  /*fb60*/  IMAD R3, R3, UR5, R12 ;  /* 0x0000000503037c24 */ /* 0x000fc4000f8e020c */
[----:B------:R-:W-:Y:S02]  /*fb70*/  IMAD R14, R14, UR4, R13 ;  /* 0x000000040e0e7c24 */ /* 0x000fe4000f8e020d */
[----:B------:R-:W-:-:S03]  /*fb80*/  IMAD.MOV.U32 R2, RZ, RZ, 0x1 ;  /* 0x00000001ff027424 */ /* 0x000fc600078e00ff */
[----:B------:R-:W-:Y:S02]  /*fb90*/  SEL R4, R14, R3, !P2 ;  /* 0x000000030e047207 */ /* 0x000fe40005000000 */
[----:B------:R-:W-:-:S03]  /*fba0*/  SEL R3, R3, R14, !P2 ;  /* 0x0000000e03037207 */ /* 0x000fc60005000000 */
[----:B------:R1:W-:Y:S04]  /*fbb0*/  STL [R1+0x80], R4 ;  /* 0x0000800401007387 */ /* 0x0003e80000100800 */
[----:B------:R1:W-:Y:S04]  /*fbc0*/  STL [R1+0x70], R11 ;  /* 0x0000700b01007387 */ /* 0x0003e80000100800 */
[----:B------:R1:W-:Y:S02]  /*fbd0*/  STL [R1+0x7c], R3 ;  /* 0x00007c0301007387 */ /* 0x0003e40000100800 */
.L_x_307:
[----:B------:R-:W-:Y:S05]  /*fbe0*/  BSYNC B1 ;  /* 0x0000000000017941 */ /* 0x000fea0003800000 */
.L_x_306:
[----:B------:R-:W-:-:S13]  /*fbf0*/  LOP3.LUT P1, RZ, R2, 0xff, RZ, 0xc0, !PT ;  /* 0x000000ff02ff7812 */ /* 0x000fda000782c0ff */
[----:B------:R-:W-:Y:S05]  /*fc00*/  @P1 BRA `(.L_x_310) ;  /* 0xfffffff4000c1947 */ /* 0x000fea000383ffff */
[----:B------:R-:W-:Y:S05]  /*fc10*/  BSYNC B0 ;  /* 0x0000000000007941 */ /* 0x000fea0003800000 */
.L_x_298:
[----:B------:R-:W-:-:S03]  /*fc20*/  UMOV UR4, 0xffffffff ;  /* 0xffffffff00047882 */ /* 0x000fc60000000000 */
[----:B------:R-:W-:Y:S05]  /*fc30*/  BRA.DIV UR4, `(.L_x_311) ;  /* 0x0000000604347947 */ /* 0x000fea000b800000 */
[----:B------:R-:W-:-:S13]  /*fc40*/  ELECT P0, URZ, PT ;  /* 0x00000000003f782f */ /* 0x000fda0003800000 */
.L_x_326:
[----:B------:R-:W-:Y:S04]  /*fc50*/  BSSY B0, `(.L_x_312) ;  /* 0x0000023000007945 */ /* 0x000fe80003800000 */
[----:B------:R-:W-:Y:S05]  /*fc60*/  @!P0 BRA `(.L_x_313) ;  /* 0x0000000000848947 */ /* 0x000fea0003800000 */
[----:B------:R-:W-:-:S04]  /*fc70*/  ULOP3.LUT UR4, UR15, 0x2, URZ, 0xfc, !UPT ;  /* 0x000000020f047892 */ /* 0x000fc8000f8efc3f */
[----:B------:R-:W-:-:S06]  /*fc80*/  UISETP.NE.AND UP0, UPT, UR4, 0x3, UPT ;  /* 0x000000030400788c */ /* 0x000fcc000bf05270 */
[----:B------:R-:W-:-:S13]  /*fc90*/  PLOP3.LUT P0, PT, PT, PT, UP0, 0x80, 0x0 ;  /* 0x000000000000781c */ /* 0x000fda0003f0f008 */
[----:B------:R-:W-:Y:S05]  /*fca0*/  @!P0 BRA `(.L_x_314) ;  /* 0x0000000000048947 */ /* 0x000fea0003800000 */
[----:B------:R-:W-:Y:S01]  /*fcb0*/  BPT.TRAP 0x1 ;  /* 0x000000040000795c */ /* 0x000fe20000300000 */
.L_x_314:
[----:B01----:R-:W0:Y:S01]  /*fcc0*/  S2R R3, SR_CgaCtaId ;  /* 0x0000000000037919 */ /* 0x003e220000008800 */
[----:B------:R-:W-:-:S04]  /*fcd0*/  MOV R2, 0x400 ;  /* 0x0000040000027802 */ /* 0x000fc80000000f00 */
[----:B0-----:R-:W-:Y:S02]  /*fce0*/  LEA R3, R3, R2, 0x18 ;  /* 0x0000000203037211 */ /* 0x001fe400078ec0ff */
[----:B------:R-:W-:-:S03]  /*fcf0*/  SHF.L.U32 R2, R0, 0x1f, RZ ;  /* 0x0000001f00027819 */ /* 0x000fc600000006ff */
[----:B------:R-:W-:-:S04]  /*fd00*/  VIADD R3, R3, 0x18 ;  /* 0x0000001803037836 */ /* 0x000fc80000000000 */
[C---:B------:R-:W-:Y:S02]  /*fd10*/  IMAD R7, R8.reuse, 0x8, R3 ;  /* 0x0000000808077824 */ /* 0x040fe400078e0203 */
[----:B------:R-:W-:Y:S02]  /*fd20*/  VIADD R8, R8, 0x1 ;  /* 0x0000000108087836 */ /* 0x000fe40000000000 */
[----:B------:R-:W0:Y:S03]  /*fd30*/  SYNCS.PHASECHK.TRANS64.TRYWAIT P0, [R7+URZ], R2 ;  /* 0x00000002070075a7 */ /* 0x000e26000800017f */
[----:B------:R-:W-:-:S04]  /*fd40*/  ISETP.NE.AND P1, PT, R8, 0x3, PT ;  /* 0x000000030800780c */ /* 0x000fc80003f25270 */
[----:B------:R-:W-:Y:S02]  /*fd50*/  SEL R5, RZ, 0x1, P1 ;  /* 0x00000001ff057807 */ /* 0x000fe40000800000 */
[----:B------:R-:W-:Y:S02]  /*fd60*/  SEL R8, R8, RZ, P1 ;  /* 0x000000ff08087207 */ /* 0x000fe40000800000 */
[----:B------:R-:W-:-:S03]  /*fd70*/  LOP3.LUT R5, R0, R5, RZ, 0x3c, !PT ;  /* 0x0000000500057212 */ /* 0x000fc600078e3cff */
[----:B------:R-:W-:Y:S01]  /*fd80*/  IMAD R9, R8, 0x8, R3 ;  /* 0x0000000808097824 */ /* 0x000fe200078e0203 */
[----:B------:R-:W-:Y:S01]  /*fd90*/  SHF.L.U32 R4, R5, 0x1f, RZ ;  /* 0x0000001f05047819 */ /* 0x000fe200000006ff */
[----:B0-----:R-:W-:Y:S06]  /*fda0*/  @!P0 BRA `(.L_x_315) ;  /* 0x0000000000fc8947 */ /* 0x001fec0003800000 */
.L_x_327:
[----:B------:R-:W1:Y:S01]  /*fdb0*/  SYNCS.PHASECHK.TRANS64.TRYWAIT P0, [R9+URZ], R4 ;  /* 0x00000004090075a7 */ /* 0x000e62000800017f */
[----:B------:R-:W-:-:S05]  /*fdc0*/  VIADD R0, R8, 0x1 ;  /* 0x0000000108007836 */ /* 0x000fca0000000000 */
[----:B------:R-:W-:-:S04]  /*fdd0*/  ISETP.NE.AND P1, PT, R0, 0x3, PT ;  /* 0x000000030000780c */ /* 0x000fc80003f25270 */
[----:B0-----:R-:W-:Y:S02]  /*fde0*/  SEL R2, RZ, 0x1, P1 ;  /* 0x00000001ff027807 */ /* 0x001fe40000800000 */
[----:B------:R-:W-:Y:S02]  /*fdf0*/  SEL R0, R0, RZ, P1 ;  /* 0x000000ff00007207 */ /* 0x000fe40000800000 */
[----:B------:R-:W-:Y:S01]  /*fe00*/  LOP3.LUT R2, R5, R2, RZ, 0x3c, !PT ;  /* 0x0000000205027212 */ /* 0x000fe200078e3cff */
[----:B-1----:R-:W-:Y:S06]  /*fe10*/  @!P0 BRA `(.L_x_316) ;  /* 0x0000000000f48947 */ /* 0x002fec0003800000 */
.L_x_328:
[----:B------:R-:W-:Y:S01]  /*fe20*/  IMAD R3, R0, 0x8, R3 ;  /* 0x0000000800037824 */ /* 0x000fe200078e0203 */
[----:B------:R-:W-:-:S07]  /*fe30*/  SHF.L.U32 R0, R2, 0x1f, RZ ;  /* 0x0000001f02007819 */ /* 0x000fce00000006ff */
.L_x_317:
[----:B-1----:R1:W2:Y:S02]  /*fe40*/  SYNCS.PHASECHK.TRANS64.TRYWAIT P0, [R3+URZ], R0 ;  /* 0x00000000030075a7 */ /* 0x0022a4000800017f */
[----:B--2---:R-:W-:Y:S05]  /*fe50*/  @!P0 NANOSLEEP.SYNCS 0x989680 ;  /* 0x009896800000895d */ /* 0x004fea0003900000 */
[----:B------:R-:W2:Y:S02]  /*fe60*/  @!P0 SYNCS.PHASECHK.TRANS64 P0, [R3+URZ], R0 ;  /* 0x00000000030085a7 */ /* 0x000ea4000800007f */
[----:B--2---:R-:W-:Y:S05]  /*fe70*/  @!P0 BRA `(.L_x_317) ;  /* 0xfffffffc00f08947 */ /* 0x004fea000383ffff */
.L_x_313:
[----:B------:R-:W-:Y:S05]  /*fe80*/  BSYNC B0 ;  /* 0x0000000000007941 */ /* 0x000fea0003800000 */
.L_x_312:
[----:B------:R-:W-:Y:S05]  /*fe90*/  EXIT ;  /* 0x000000000000794d */ /* 0x000fea0003800000 */
.L_x_15:
[----:B--2---:R-:W-:-:S04]  /*fea0*/  IMAD.U32 R3, RZ, RZ, UR18 ;  /* 0x00000012ff037e24 */ /* 0x004fc8000f8e00ff */
[----:B------:R2:W3:Y:S03]  /*feb0*/  SYNCS.PHASECHK.TRANS64.TRYWAIT P0, [R3+URZ+-0x8], R0 ;  /* 0xfffff800030075a7 */ /* 0x0004e6000800017f */
[----:B---3--:R-:W-:Y:S05]  /*fec0*/  @!P0 NANOSLEEP.SYNCS 0x989680 ;  /* 0x009896800000895d */ /* 0x008fea0003900000 */
[----:B------:R-:W3:Y:S02]  /*fed0*/  @!P0 SYNCS.PHASECHK.TRANS64 P0, [R3+URZ+-0x8], R0 ;  /* 0xfffff800030085a7 */ /* 0x000ee4000800007f */
[----:B---3--:R-:W-:Y:S05]  /*fee0*/  @!P0 BRA `(.L_x_15) ;  /* 0xfffffffc00ec8947 */ /* 0x008fea000383ffff */
[----:B------:R-:W-:Y:S05]  /*fef0*/  BRA `(.L_x_318) ;  /* 0xffffff1400b07947 */ /* 0x000fea000383ffff */
.L_x_20:
[----:B-1----:R-:W-:-:S04]  /*ff00*/  IMAD.U32 R3, RZ, RZ, UR6 ;  /* 0x00000006ff037e24 */ /* 0x002fc8000f8e00ff */
[----:B------:R1:W2:Y:S03]  /*ff10*/  SYNCS.PHASECHK.TRANS64.TRYWAIT P0, [R3+URZ], R0 ;  /* 0x00000000030075a7 */ /* 0x0002a6000800017f */
[----:B--2---:R-:W-:Y:S05]  /*ff20*/  @!P0 NANOSLEEP.SYNCS 0x989680 ;  /* 0x009896800000895d */ /* 0x004fea0003900000 */
[----:B------:R-:W2:Y:S02]  /*ff30*/  @!P0 SYNCS.PHASECHK.TRANS64 P0, [R3+URZ], R0 ;  /* 0x00000000030085a7 */ /* 0x000ea4000800007f */
[----:B--2---:R-:W-:Y:S05]  /*ff40*/  @!P0 BRA `(.L_x_20) ;  /* 0xfffffffc00ec8947 */ /* 0x004fea000383ffff */
[----:B------:R-:W-:Y:S05]  /*ff50*/  BRA `(.L_x_19) ;  /* 0xffffff2000187947 */ /* 0x000fea000383ffff */
.L_x_26:
[----:B-----5:R2:W-:Y:S02]  /*ff60*/  STL [R1+0x98], R0 ;  /* 0x0000980001007387 */ /* 0x0205e40000100800 */
[----:B--2---:R-:W-:-:S04]  /*ff70*/  IMAD.U32 R0, RZ, RZ, UR9 ;  /* 0x00000009ff007e24 */ /* 0x004fc8000f8e00ff */
[----:B------:R2:W3:Y:S03]  /*ff80*/  SYNCS.PHASECHK.TRANS64.TRYWAIT P0, [R0+URZ], R229 ;  /* 0x000000e5000075a7 */ /* 0x0004e6000800017f */
[----:B---3--:R-:W-:Y:S05]  /*ff90*/  @!P0 NANOSLEEP.SYNCS 0x989680 ;  /* 0x009896800000895d */ /* 0x008fea0003900000 */
[----:B------:R2:W3:Y:S02]  /*ffa0*/  @!P0 SYNCS.PHASECHK.TRANS64 P0, [R0+URZ], R229 ;  /* 0x000000e5000085a7 */ /* 0x0004e4000800007f */
[----:B--2---:R2:W5:Y:S02]  /*ffb0*/  LDL.LU R0, [R1+0x98] ;  /* 0x0000980001007983 */ /* 0x0045640000300800 */
[----:B--23--:R-:W-:Y:S05]  /*ffc0*/  @!P0 BRA `(.L_x_26) ;  /* 0xfffffffc00e48947 */ /* 0x00cfea000383ffff */
[----:B------:R-:W-:Y:S05]  /*ffd0*/  BRA `(.L_x_25) ;  /* 0xffffff3000b07947 */ /* 0x000fea000383ffff */
.L_x_34:
[----:B-1----:R-:W-:-:S04]  /*ffe0*/  IMAD.U32 R25, RZ, RZ, UR18 ;  /* 0x00000012ff197e24 */ /* 0x002fc8000f8e00ff */
[----:B------:R1:W3:Y:S03]  /*fff0*/  SYNCS.PHASECHK.TRANS64.TRYWAIT P0, [R25+URZ+0x8], R24 ;  /* 0x00000818190075a7 */ /* 0x0002e6000800017f */
[----:B---3--:R-:W-:Y:S05]  /*10000*/  @!P0 NANOSLEEP.SYNCS 0x989680 ;  /* 0x009896800000895d */ /* 0x008fea0003900000 */
[----:B------:R-:W3:Y:S02]  /*10010*/  @!P0 SYNCS.PHASECHK.TRANS64 P0, [R25+URZ+0x8], R24 ;  /* 0x00000818190085a7 */ /* 0x000ee4000800007f */
[----:B---3--:R-:W-:Y:S05]  /*10020*/  @!P0 BRA `(.L_x_34) ;  /* 0xfffffffc00ec8947 */ /* 0x008fea000383ffff */
[----:B------:R-:W-:Y:S05]  /*10030*/  BRA `(.L_x_319) ;  /* 0xffffff5400907947 */ /* 0x000fea000383ffff */
.L_x_299:
[----:B------:R-:W-:Y:S01]  /*10040*/  BSSY B1, `(.L_x_320) ;  /* 0x0000006000017945 */ /* 0x000fe20003800000 */
[----:B------:R-:W-:-:S07]  /*10050*/  IMAD.MOV.U32 R2, RZ, RZ, -0x1 ;  /* 0xffffffffff027424 */ /* 0x000fce00078e00ff */
[----:B------:R-:W-:Y:S05]  /*10060*/  WARPSYNC.COLLECTIVE R2, `(.L_x_321) ;  /* 0x00000000020c7348 */ /* 0x000fea0003c00000 */
[----:B------:R-:W-:Y:S02]  /*10070*/  ELECT P1, UR62, PT ;  /* 0x00000000003e782f */ /* 0x000fe40003820000 */
[----:B------:R-:W-:Y:S01]  /*10080*/  MOV R2, UR62 ;  /* 0x0000003e00027c02 */ /* 0x000fe20008000f00 */
[----:B------:R-:W-:Y:S10]  /*10090*/  ENDCOLLECTIVE ;  /* 0x000000000000791b */ /* 0x000ff40003800000 */
.L_x_321:
[----:B------:R-:W-:Y:S05]  /*100a0*/  BSYNC B1 ;  /* 0x0000000000017941 */ /* 0x000fea0003800000 */
.L_x_320:
[----:B------:R-:W-:Y:S05]  /*100b0*/  BRA `(.L_x_322) ;  /* 0xffffffec00ec7947 */ /* 0x000fea000383ffff */
.L_x_302:
[----:B-1----:R1:W2:Y:S02]  /*100c0*/  SYNCS.PHASECHK.TRANS64.TRYWAIT P1, [R11+URZ+0x18], R4 ;  /* 0x000018040b0075a7 */ /* 0x0022a4000802017f */
[----:B--2---:R-:W-:Y:S05]  /*100d0*/  @!P1 NANOSLEEP.SYNCS 0x989680 ;  /* 0x009896800000995d */ /* 0x004fea0003900000 */
[----:B------:R-:W2:Y:S02]  /*100e0*/  @!P1 SYNCS.PHASECHK.TRANS64 P1, [R11+URZ+0x18], R4 ;  /* 0x000018040b0095a7 */ /* 0x000ea4000802007f */
[----:B--2---:R-:W-:Y:S05]  /*100f0*/  @!P1 BRA `(.L_x_302) ;  /* 0xfffffffc00f09947 */ /* 0x004fea000383ffff */
[----:B------:R-:W-:Y:S05]  /*10100*/  BRA `(.L_x_323) ;  /* 0xfffffff000287947 */ /* 0x000fea000383ffff */
.L_x_311:
[----:B------:R-:W-:Y:S01]  /*10110*/  BSSY B0, `(.L_x_324) ;  /* 0x0000006000007945 */ /* 0x000fe20003800000 */
[----:B------:R-:W-:-:S07]  /*10120*/  IMAD.MOV.U32 R2, RZ, RZ, -0x1 ;  /* 0xffffffffff027424 */ /* 0x000fce00078e00ff */
[----:B01----:R-:W-:Y:S05]  /*10130*/  WARPSYNC.COLLECTIVE R2, `(.L_x_325) ;  /* 0x00000000020c7348 */ /* 0x003fea0003c00000 */
[----:B------:R-:W-:Y:S02]  /*10140*/  ELECT P1, UR62, PT ;  /* 0x00000000003e782f */ /* 0x000fe40003820000 */
[----:B------:R-:W-:Y:S01]  /*10150*/  MOV R2, UR62 ;  /* 0x0000003e00027c02 */ /* 0x000fe20008000f00 */
[----:B01----:R-:W-:Y:S10]  /*10160*/  ENDCOLLECTIVE ;  /* 0x000000000000791b */ /* 0x003ff40003800000 */
.L_x_325:
[----:B------:R-:W-:Y:S05]  /*10170*/  BSYNC B0 ;  /* 0x0000000000007941 */ /* 0x000fea0003800000 */
.L_x_324:
[----:B------:R-:W-:Y:S01]  /*10180*/  PLOP3.LUT P0, PT, P1, PT, PT, 0x80, 0x0 ;  /* 0x000000000000781c */ /* 0x000fe20000f0f070 */
[----:B------:R-:W-:-:S12]  /*10190*/  BRA `(.L_x_326) ;  /* 0xfffffff800ac7947 */ /* 0x000fd8000383ffff */
.L_x_315:
[----:B0-----:R0:W1:Y:S02]  /*101a0*/  SYNCS.PHASECHK.TRANS64.TRYWAIT P0, [R7+URZ], R2 ;  /* 0x00000002070075a7 */ /* 0x001064000800017f */
[----:B-1----:R-:W-:Y:S05]  /*101b0*/  @!P0 NANOSLEEP.SYNCS 0x989680 ;  /* 0x009896800000895d */ /* 0x002fea0003900000 */
[----:B------:R-:W1:Y:S02]  /*101c0*/  @!P0 SYNCS.PHASECHK.TRANS64 P0, [R7+URZ], R2 ;  /* 0x00000002070085a7 */ /* 0x000e64000800007f */
[----:B-1----:R-:W-:Y:S05]  /*101d0*/  @!P0 BRA `(.L_x_315) ;  /* 0xfffffffc00f08947 */ /* 0x002fea000383ffff */
[----:B------:R-:W-:Y:S05]  /*101e0*/  BRA `(.L_x_327) ;  /* 0xfffffff800f07947 */ /* 0x000fea000383ffff */
.L_x_316:
[----:B0-----:R0:W1:Y:S02]  /*101f0*/  SYNCS.PHASECHK.TRANS64.TRYWAIT P0, [R9+URZ], R4 ;  /* 0x00000004090075a7 */ /* 0x001064000800017f */
[----:B-1----:R-:W-:Y:S05]  /*10200*/  @!P0 NANOSLEEP.SYNCS 0x989680 ;  /* 0x009896800000895d */ /* 0x002fea0003900000 */
[----:B------:R-:W1:Y:S02]  /*10210*/  @!P0 SYNCS.PHASECHK.TRANS64 P0, [R9+URZ], R4 ;  /* 0x00000004090085a7 */ /* 0x000e64000800007f */
[----:B-1----:R-:W-:Y:S05]  /*10220*/  @!P0 BRA `(.L_x_316) ;  /* 0xfffffffc00f08947 */ /* 0x002fea000383ffff */
[----:B------:R-:W-:Y:S05]  /*10230*/  BRA `(.L_x_328) ;  /* 0xfffffff800f87947 */ /* 0x000fea000383ffff */
.L_x_329:
[----:B------:R-:W-:-:S00]  /*10240*/  BRA `(.L_x_329) ;  /* 0xfffffffc00fc7947 */ /* 0x000fc0000383ffff */
[----:B------:R-:W-:-:S00]  /*10250*/  NOP ;  /* 0x0000000000007918 */ /* 0x000fc00000000000 */
        /* <DEDUP_REMOVED lines=10> */
.L_x_330:


//--------------------- .nv.shared._ZN7cutlass13device_kernelINS_4gemm6kernel13GemmUniversalIN4cute5tupleIJiiiiEEENS1_10collective13CollectiveMmaINS1_37MainloopSm90TmaGmmaWarpSpecializedFP8ILi3ENS5_IJNS4_1CILi1EEESB_SB_EEENS1_32KernelTmaWarpSpecializedPingpongEEENS5_IJNSA_ILi64EEENSA_ILi256EEENSA_ILi128EEEEEENS_12float_e5m2_tENS5_IJlSB_lEEESJ_SK_NS4_8TiledMMAINS4_8MMA_AtomIJNS4_4SM904GMMA31MMA_64x256x32_F32E5M2E5M2_SS_TNILNSO_7ScaleInE1ELSQ_1EEEEEENS4_6LayoutISC_NS5_IJNSA_ILi0EEESU_SU_EEEEENS5_IJNS4_10UnderscoreESX_SX_EEEEENS4_13SM90_TMA_LOADENS4_14ComposedLayoutINS4_7SwizzleILi3ELi4ELi3EEENS4_18smem_ptr_flag_bitsILi8EEENST_INS5_IJNSA_ILi8EEESH_EEENS5_IJSH_SB_EEEEEEEvNS4_8identityES10_S1A_vS1B_EENS_8epilogue10collective6detail29Sm90TmaWarpSpecializedAdapterINS1E_15DefaultEpilogueISJ_SK_SK_NS1D_6thread17LinearCombinationISJ_Li1EffLNS1I_9ScaleType4KindE0ELNS_15FloatRoundStyleE2ESJ_EENS1_15EpilogueDefaultEEEEEvvEEEEvNT_6ParamsE --------------------------
	.section	.nv.shared._ZN7cutlass13device_kernelINS_4gemm6kernel13GemmUniversalIN4cute5tupleIJiiiiEEENS1_10collective13CollectiveMmaINS1_37MainloopSm90TmaGmmaWarpSpecializedFP8ILi3ENS5_IJNS4_1CILi1EEESB_SB_EEENS1_32KernelTmaWarpSpecializedPingpongEEENS5_IJNSA_ILi64EEENSA_ILi256EEENSA_ILi128EEEEEENS_12float_e5m2_tENS5_IJlSB_lEEESJ_SK_NS4_8TiledMMAINS4_8MMA_AtomIJNS4_4SM904GMMA31MMA_64x256x32_F32E5M2E5M2_SS_TNILNSO_7ScaleInE1ELSQ_1EEEEEENS4_6LayoutISC_NS5_IJNSA_ILi0EEESU_SU_EEEEENS5_IJNS4_10UnderscoreESX_SX_EEEEENS4_13SM90_TMA_LOADENS4_14ComposedLayoutINS4_7SwizzleILi3ELi4ELi3EEENS4_18smem_ptr_flag_bitsILi8EEENST_INS5_IJNSA_ILi8EEESH_EEENS5_IJSH_SB_EEEEEEEvNS4_8identityES10_S1A_vS1B_EENS_8epilogue10collective6detail29Sm90TmaWarpSpecializedAdapterINS1E_15DefaultEpilogueISJ_SK_SK_NS1D_6thread17LinearCombinationISJ_Li1EffLNS1I_9ScaleType4KindE0ELNS_15FloatRoundStyleE2ESJ_EENS1_15EpilogueDefaultEEEEEvvEEEEvNT_6ParamsE,"aw",@nobits
	.sectionflags	@""
	.align	16
	.zero		1024


//--------------------- .nv.shared.reserved.0     --------------------------
	.section	.nv.shared.reserved.0,"aw",@nobits
	.weak		__nv_reservedSMEM_offset_0_alias
	.size		__nv_reservedSMEM_offset_0_alias, 0, 0
	.other		__nv_reservedSMEM_offset_0_alias,@"STO_CUDA_RESERVED_SHARED STV_DEFAULT"
__nv_reservedSMEM_offset_0_alias:
	.zero		0


//--------------------- .nv.global                --------------------------
	.section	.nv.global,"aw",@nobits
.nv.global:
	.type		_ZN40_INTERNAL_4c26ce23_4_k_cu_d9a1c600_238774cute1_E,@object
	.size		_ZN40_INTERNAL_4c26ce23_4_k_cu_d9a1c600_238774cute1_E,(_ZN40_INTERNAL_4c26ce23_4_k_cu_d9a1c600_238774cuda3std3__45__cpo6cbeginE - _ZN40_INTERNAL_4c26ce23_4_k_cu_d9a1c600_238774cute1_E)
_ZN40_INTERNAL_4c26ce23_4_k_cu_d9a1c600_238774cute1_E:
	.zero		1
	.type		_ZN40_INTERNAL_4c26ce23_4_k_cu_d9a1c600_238774cuda3std3__45__cpo6cbeginE,@object
	.size		_ZN40_INTERNAL_4c26ce23_4_k_cu_d9a1c600_238774cuda3std3__45__cpo6cbeginE,(_ZN40_INTERNAL_4c26ce23_4_k_cu_d9a1c600_238774cuda3std3__48in_placeE - _ZN40_INTERNAL_4c26ce23_4_k_cu_d9a1c600_238774cuda3std3__45__cpo6cbeginE)
_ZN40_INTERNAL_4c26ce23_4_k_cu_d9a1c600_238774cuda3std3__45__cpo6cbeginE:
	.zero		1
	.type		_ZN40_INTERNAL_4c26ce23_4_k_cu_d9a1c600_238774cuda3std3__48in_placeE,@object
	.size		_ZN40_INTERNAL_4c26ce23_4_k_cu_d9a1c600_238774cuda3std3__48in_placeE,(_ZN40_INTERNAL_4c26ce23_4_k_cu_d9a1c600_238774cuda3std6ranges3__45__cpo9iter_moveE - _ZN40_INTERNAL_4c26ce23_4_k_cu_d9a1c600_238774cuda3std3__48in_placeE)
_ZN40_INTERNAL_4c26ce23_4_k_cu_d9a1c600_238774cuda3std3__48in_placeE:
	.zero		1
	.type		_ZN40_INTERNAL_4c26ce23_4_k_cu_d9a1c600_238774cuda3std6ranges3__45__cpo9iter_moveE,@object
	.size		_ZN40_INTERNAL_4c26ce23_4_k_cu_d9a1c600_238774cuda3std6ranges3__45__cpo9iter_moveE,(_ZN40_INTERNAL_4c26ce23_4_k_cu_d9a1c600_238774cuda3std3__45__cpo5beginE - _ZN40_INTERNAL_4c26ce23_4_k_cu_d9a1c600_238774cuda3std6ranges3__45__cpo9iter_moveE)
_ZN40_INTERNAL_4c26ce23_4_k_cu_d9a1c600_238774cuda3std6ranges3__45__cpo9iter_moveE:
	.zero		1
	.type		_ZN40_INTERNAL_4c26ce23_4_k_cu_d9a1c600_238774cuda3std3__45__cpo5beginE,@object
	.size		_ZN40_INTERNAL_4c26ce23_4_k_cu_d9a1c600_238774cuda3std3__45__cpo5beginE,(_ZN40_INTERNAL_4c26ce23_4_k_cu_d9a1c600_238774cuda3std3__442_GLOBAL__N__4c26ce23_4_k_cu_d9a1c600_238776ignoreE - _ZN40_INTERNAL_4c26ce23_4_k_cu_d9a1c600_238774cuda3std3__45__cpo5beginE)
_ZN40_INTERNAL_4c26ce23_4_k_cu_d9a1c600_238774cuda3std3__45__cpo5beginE:
	.zero		1
	.type		_ZN40_INTERNAL_4c26ce23_4_k_cu_d9a1c600_238774cuda3std3__442_GLOBAL__N__4c26ce23_4_k_cu_d9a1c600_238776ignoreE,@object
	.size		_ZN40_INTERNAL_4c26ce23_4_k_cu_d9a1c600_238774cuda3std3__442_GLOBAL__N__4c26ce23_4_k_cu_d9a1c600_238776ignoreE,(_ZN40_INTERNAL_4c26ce23_4_k_cu_d9a1c600_238774cute7productE - _ZN40_INTERNAL_4c26ce23_4_k_cu_d9a1c600_238774cuda3std3__442_GLOBAL__N__4c26ce23_4_k_cu_d9a1c600_238776ignoreE)
_ZN40_INTERNAL_4c26ce23_4_k_cu_d9a1c600_238774cuda3std3__442_GLOBAL__N__4c26ce23_4_k_cu_d9a1c600_238776ignoreE:
	.zero		1
	.type		_ZN40_INTERNAL_4c26ce23_4_k_cu_d9a1c600_238774cute7productE,@object
	.size		_ZN40_INTERNAL_4c26ce23_4_k_cu_d9a1c600_238774cute7productE,(_ZN40_INTERNAL_4c26ce23_4_k_cu_d9a1c600_238774cuda3std3__45__cpo3endE - _ZN40_INTERNAL_4c26ce23_4_k_cu_d9a1c600_238774cute7productE)
_ZN40_INTERNAL_4c26ce23_4_k_cu_d9a1c600_238774cute7productE:
	.zero		1
	.type		_ZN40_INTERNAL_4c26ce23_4_k_cu_d9a1c600_238774cuda3std3__45__cpo3endE,@object
	.size		_ZN40_INTERNAL_4c26ce23_4_k_cu_d9a1c600_238774cuda3std3__45__cpo3endE,(_ZN40_INTERNAL_4c26ce23_4_k_cu_d9a1c600_238774cuda3std3__419piecewise_constructE - _ZN40_INTERNAL_4c26ce23_4_k_cu_d9a1c600_238774cuda3std3__45__cpo3endE)
_ZN40_INTERNAL_4c26ce23_4_k_cu_d9a1c600_238774cuda3std3__45__cpo3endE:
	.zero		1
	.type		_ZN40_INTERNAL_4c26ce23_4_k_cu_d9a1c600_238774cuda3std3__419piecewise_constructE,@object
	.size		_ZN40_INTERNAL_4c26ce23_4_k_cu_d9a1c600_238774cuda3std3__419piecewise_constructE,(_ZN40_INTERNAL_4c26ce23_4_k_cu_d9a1c600_238774cuda3std3__45__cpo4cendE - _ZN40_INTERNAL_4c26ce23_4_k_cu_d9a1c600_238774cuda3std3__419piecewise_constructE)
_ZN40_INTERNAL_4c26ce23_4_k_cu_d9a1c600_238774cuda3std3__419piecewise_constructE:
	.zero		1
	.type		_ZN40_INTERNAL_4c26ce23_4_k_cu_d9a1c600_238774cuda3std3__45__cpo4cendE,@object
	.size		_ZN40_INTERNAL_4c26ce23_4_k_cu_d9a1c600_238774cuda3std3__45__cpo4cendE,(_ZN40_INTERNAL_4c26ce23_4_k_cu_d9a1c600_238774cuda3std6ranges3__45__cpo4swapE - _ZN40_INTERNAL_4c26ce23_4_k_cu_d9a1c600_238774cuda3std3__45__cpo4cendE)
_ZN40_INTERNAL_4c26ce23_4_k_cu_d9a1c600_238774cuda3std3__45__cpo4cendE:
	.zero		1
	.type		_ZN40_INTERNAL_4c26ce23_4_k_cu_d9a1c600_238774cuda3std6ranges3__45__cpo4swapE,@object
	.size		_ZN40_INTERNAL_4c26ce23_4_k_cu_d9a1c600_238774cuda3std6ranges3__45__cpo4swapE,(.L_7 - _ZN40_INTERNAL_4c26ce23_4_k_cu_d9a1c600_238774cuda3std6ranges3__45__cpo4swapE)
_ZN40_INTERNAL_4c26ce23_4_k_cu_d9a1c600_238774cuda3std6ranges3__45__cpo4swapE:
	.zero		1
.L_7:


//--------------------- .nv.constant0._ZN7cutlass13device_kernelINS_4gemm6kernel13GemmUniversalIN4cute5tupleIJiiiiEEENS1_10collective13CollectiveMmaINS1_37MainloopSm90TmaGmmaWarpSpecializedFP8ILi3ENS5_IJNS4_1CILi1EEESB_SB_EEENS1_32KernelTmaWarpSpecializedPingpongEEENS5_IJNSA_ILi64EEENSA_ILi256EEENSA_ILi128EEEEEENS_12float_e5m2_tENS5_IJlSB_lEEESJ_SK_NS4_8TiledMMAINS4_8MMA_AtomIJNS4_4SM904GMMA31MMA_64x256x32_F32E5M2E5M2_SS_TNILNSO_7ScaleInE1ELSQ_1EEEEEENS4_6LayoutISC_NS5_IJNSA_ILi0EEESU_SU_EEEEENS5_IJNS4_10UnderscoreESX_SX_EEEEENS4_13SM90_TMA_LOADENS4_14ComposedLayoutINS4_7SwizzleILi3ELi4ELi3EEENS4_18smem_ptr_flag_bitsILi8EEENST_INS5_IJNSA_ILi8EEESH_EEENS5_IJSH_SB_EEEEEEEvNS4_8identityES10_S1A_vS1B_EENS_8epilogue10collective6detail29Sm90TmaWarpSpecializedAdapterINS1E_15DefaultEpilogueISJ_SK_SK_NS1D_6thread17LinearCombinationISJ_Li1EffLNS1I_9ScaleType4KindE0ELNS_15FloatRoundStyleE2ESJ_EENS1_15EpilogueDefaultEEEEEvvEEEEvNT_6ParamsE --------------------------
	.section	.nv.constant0._ZN7cutlass13device_kernelINS_4gemm6kernel13GemmUniversalIN4cute5tupleIJiiiiEEENS1_10collective13CollectiveMmaINS1_37MainloopSm90TmaGmmaWarpSpecializedFP8ILi3ENS5_IJNS4_1CILi1EEESB_SB_EEENS1_32KernelTmaWarpSpecializedPingpongEEENS5_IJNSA_ILi64EEENSA_ILi256EEENSA_ILi128EEEEEENS_12float_e5m2_tENS5_IJlSB_lEEESJ_SK_NS4_8TiledMMAINS4_8MMA_AtomIJNS4_4SM904GMMA31MMA_64x256x32_F32E5M2E5M2_SS_TNILNSO_7ScaleInE1ELSQ_1EEEEEENS4_6LayoutISC_NS5_IJNSA_ILi0EEESU_SU_EEEEENS5_IJNS4_10UnderscoreESX_SX_EEEEENS4_13SM90_TMA_LOADENS4_14ComposedLayoutINS4_7SwizzleILi3ELi4ELi3EEENS4_18smem_ptr_flag_bitsILi8EEENST_INS5_IJNSA_ILi8EEESH_EEENS5_IJSH_SB_EEEEEEEvNS4_8identityES10_S1A_vS1B_EENS_8epilogue10collective6detail29Sm90TmaWarpSpecializedAdapterINS1E_15DefaultEpilogueISJ_SK_SK_NS1D_6thread17LinearCombinationISJ_Li1EffLNS1I_9ScaleType4KindE0ELNS_15FloatRoundStyleE2ESJ_EENS1_15EpilogueDefaultEEEEEvvEEEEvNT_6ParamsE,"a",@progbits
	.sectionflags	@""
	.align	4
.nv.constant0._ZN7cutlass13device_kernelINS_4gemm6kernel13GemmUniversalIN4cute5tupleIJiiiiEEENS1_10collective13CollectiveMmaINS1_37MainloopSm90TmaGmmaWarpSpecializedFP8ILi3ENS5_IJNS4_1CILi1EEESB_SB_EEENS1_32KernelTmaWarpSpecializedPingpongEEENS5_IJNSA_ILi64EEENSA_ILi256EEENSA_ILi128EEEEEENS_12float_e5m2_tENS5_IJlSB_lEEESJ_SK_NS4_8TiledMMAINS4_8MMA_AtomIJNS4_4SM904GMMA31MMA_64x256x32_F32E5M2E5M2_SS_TNILNSO_7ScaleInE1ELSQ_1EEEEEENS4_6LayoutISC_NS5_IJNSA_ILi0EEESU_SU_EEEEENS5_IJNS4_10UnderscoreESX_SX_EEEEENS4_13SM90_TMA_LOADENS4_14ComposedLayoutINS4_7SwizzleILi3ELi4ELi3EEENS4_18smem_ptr_flag_bitsILi8EEENST_INS5_IJNSA_ILi8EEESH_EEENS5_IJSH_SB_EEEEEEEvNS4_8identityES10_S1A_vS1B_EENS_8epilogue10collective6detail29Sm90TmaWarpSpecializedAdapterINS1E_15DefaultEpilogueISJ_SK_SK_NS1D_6thread17LinearCombinationISJ_Li1EffLNS1I_9ScaleType4KindE0ELNS_15FloatRoundStyleE2ESJ_EENS1_15EpilogueDefaultEEEEEvvEEEEvNT_6ParamsE:
	.zero		1664


//--------------------- SYMBOLS --------------------------

	.type		.nv.reservedSmem.offset0,@object
	.size		.nv.reservedSmem.offset0,0x4
